	.headerflags	@"EF_CUDA_TEXMODE_UNIFIED EF_CUDA_64BIT_ADDRESS EF_CUDA_SM80 EF_CUDA_VIRTUAL_SM(EF_CUDA_SM80)"
	.elftype	@"ET_EXEC"


//--------------------- .nv.info                  --------------------------
	.section	.nv.info,"",@"SHT_CUDA_INFO"
	.align	4


	//----- nvinfo : EIATTR_REGCOUNT
	.align		4
        /*0000*/ 	.byte	0x04, 0x2f
        /*0002*/ 	.short	(.L_1 - .L_0)
	.align		4
.L_0:
        /*0004*/ 	.word	index@(candidate3)
        /*0008*/ 	.word	0x00000080


	//----- nvinfo : EIATTR_MAX_STACK_SIZE
	.align		4
.L_1:
        /*000c*/ 	.byte	0x04, 0x23
        /*000e*/ 	.short	(.L_3 - .L_2)
	.align		4
.L_2:
        /*0010*/ 	.word	index@(candidate3)
        /*0014*/ 	.word	0x00000000


	//----- nvinfo : EIATTR_MIN_STACK_SIZE
	.align		4
.L_3:
        /*0018*/ 	.byte	0x04, 0x12
        /*001a*/ 	.short	(.L_5 - .L_4)
	.align		4
.L_4:
        /*001c*/ 	.word	index@(candidate3)
        /*0020*/ 	.word	0x00000000


	//----- nvinfo : EIATTR_FRAME_SIZE
	.align		4
.L_5:
        /*0024*/ 	.byte	0x04, 0x11
        /*0026*/ 	.short	(.L_7 - .L_6)
	.align		4
.L_6:
        /*0028*/ 	.word	index@(candidate3)
        /*002c*/ 	.word	0x00000000
.L_7:


//--------------------- .nv.info.candidate3       --------------------------
	.section	.nv.info.candidate3,"",@"SHT_CUDA_INFO"
	.align	4


	//----- nvinfo : EIATTR_CUDA_API_VERSION
	.align		4
        /*0000*/ 	.byte	0x04, 0x37
        /*0002*/ 	.short	(.L_9 - .L_8)
.L_8:
        /*0004*/ 	.word	0x00000075


	//----- nvinfo : EIATTR_SW2861232_WAR
	.align		4
.L_9:
        /*0008*/ 	.byte	0x01, 0x35
	.zero		2


	//----- nvinfo : EIATTR_PARAM_CBANK
	.align		4
        /*000c*/ 	.byte	0x04, 0x0a
        /*000e*/ 	.short	(.L_11 - .L_10)
	.align		4
.L_10:
        /*0010*/ 	.word	index@(.nv.constant0.candidate3)
        /*0014*/ 	.short	0x0160
        /*0016*/ 	.short	0x0018


	//----- nvinfo : EIATTR_CBANK_PARAM_SIZE
	.align		4
.L_11:
        /*0018*/ 	.byte	0x03, 0x19
        /*001a*/ 	.short	0x0018


	//----- nvinfo : EIATTR_KPARAM_INFO
	.align		4
        /*001c*/ 	.byte	0x04, 0x17
        /*001e*/ 	.short	(.L_13 - .L_12)
.L_12:
        /*0020*/ 	.word	0x00000000
        /*0024*/ 	.short	0x0002
        /*0026*/ 	.short	0x0010
        /*0028*/ 	.byte	0x00, 0xf0, 0x21, 0x00


	//----- nvinfo : EIATTR_KPARAM_INFO
	.align		4
.L_13:
        /*002c*/ 	.byte	0x04, 0x17
        /*002e*/ 	.short	(.L_15 - .L_14)
.L_14:
        /*0030*/ 	.word	0x00000000
        /*0034*/ 	.short	0x0001
        /*0036*/ 	.short	0x0008
        /*0038*/ 	.byte	0x00, 0xf0, 0x21, 0x00


	//----- nvinfo : EIATTR_KPARAM_INFO
	.align		4
.L_15:
        /*003c*/ 	.byte	0x04, 0x17
        /*003e*/ 	.short	(.L_17 - .L_16)
.L_16:
        /*0040*/ 	.word	0x00000000
        /*0044*/ 	.short	0x0000
        /*0046*/ 	.short	0x0000
        /*0048*/ 	.byte	0x00, 0xf0, 0x21, 0x00


	//----- nvinfo : EIATTR_MAXREG_COUNT
	.align		4
.L_17:
        /*004c*/ 	.byte	0x03, 0x1b
        /*004e*/ 	.short	0x00ff


	//----- nvinfo : EIATTR_EXIT_INSTR_OFFSETS
	.align		4
        /*0050*/ 	.byte	0x04, 0x1c
        /*0052*/ 	.short	(.L_19 - .L_18)


	//   ....[0]....
.L_18:
        /*0054*/ 	.word	0x00005d20


	//----- nvinfo : EIATTR_MAX_THREADS
	.align		4
.L_19:
        /*0058*/ 	.byte	0x04, 0x05
        /*005a*/ 	.short	(.L_21 - .L_20)
.L_20:
        /*005c*/ 	.word	0x00000080
        /*0060*/ 	.word	0x00000001
        /*0064*/ 	.word	0x00000001
.L_21:


//--------------------- .nv.rel.action            --------------------------
	.section	.nv.rel.action,"",@"SHT_CUDA_RELOCINFO"
	.align	8
	.sectionentsize	8
        /*0000*/ 	.byte	0x4b, 0x00, 0x00, 0x00, 0x00, 0x00, 0x00, 0x00, 0x00, 0x02, 0x02, 0x08, 0x10, 0x0a, 0x2f, 0x22
        /* <DEDUP_REMOVED lines=13> */


//--------------------- .nv.constant0.candidate3  --------------------------
	.section	.nv.constant0.candidate3,"a",@progbits
	.align	4
.nv.constant0.candidate3:
	.zero		376


//--------------------- .text.candidate3          --------------------------
	.section	.text.candidate3,"ax",@progbits
	.sectionflags	@"SHF_BARRIERS=1"
	.sectioninfo	@"SHI_REGISTERS=128"
	.align	128
        .global         candidate3
        .type           candidate3,@function
        .size           candidate3,(.L_x_3 - candidate3)
        .other          candidate3,@"STO_CUDA_ENTRY STV_DEFAULT"
candidate3:
.text.candidate3:
[----:B------:R-:W-:-:S02]  /*0000*/  MOV R1, c[0x0][0x28] ;  /* 0x00000a0000017a02 */ /* 0x000fc40000000f00 */
[----:B------:R-:W0:Y:S01]  /*0010*/  S2R R5, SR_CTAID.X ;  /* 0x0000000000057919 */ /* 0x000e220000002500 */
[----:B------:R-:W-:Y:S01]  /*0020*/  HFMA2.MMA R4, -RZ, RZ, 0, 0 ;  /* 0x00000000ff047435 */ /* 0x000fe200000001ff */
[----:B------:R-:W-:Y:S01]  /*0030*/  MOV R55, RZ ;  /* 0x000000ff00377202 */ /* 0x000fe20000000f00 */
[----:B------:R-:W-:Y:S01]  /*0040*/  HFMA2.MMA R77, -RZ, RZ, 0, 0 ;  /* 0x00000000ff4d7435 */ /* 0x000fe200000001ff */
[----:B------:R-:W1:Y:S01]  /*0050*/  S2R R0, SR_TID.X ;  /* 0x0000000000007919 */ /* 0x000e620000002100 */
[----:B------:R-:W-:Y:S01]  /*0060*/  HFMA2.MMA R79, -RZ, RZ, 0, 0 ;  /* 0x00000000ff4f7435 */ /* 0x000fe200000001ff */
[----:B------:R-:W-:Y:S01]  /*0070*/  MOV R67, RZ ;  /* 0x000000ff00437202 */ /* 0x000fe20000000f00 */
        /* <DEDUP_REMOVED lines=17> */
[----:B0-----:R-:W-:Y:S01]  /*0190*/  IMAD.HI R3, R5, -0x6db6db6d, R4 ;  /* 0x9249249305037827 */ /* 0x001fe200078e0204 */
[----:B------:R-:W-:Y:S01]  /*01a0*/  HFMA2.MMA R87, -RZ, RZ, 0, 0 ;  /* 0x00000000ff577435 */ /* 0x000fe200000001ff */
[----:B------:R-:W-:Y:S01]  /*01b0*/  MOV R57, RZ ;  /* 0x000000ff00397202 */ /* 0x000fe20000000f00 */
[----:B------:R-:W-:Y:S01]  /*01c0*/  HFMA2.MMA R73, -RZ, RZ, 0, 0 ;  /* 0x00000000ff497435 */ /* 0x000fe200000001ff */
[----:B-1----:R-:W-:Y:S01]  /*01d0*/  SHF.R.S32.HI R7, RZ, 0x4, R0 ;  /* 0x00000004ff077819 */ /* 0x002fe20000011400 */
[----:B------:R-:W-:Y:S01]  /*01e0*/  HFMA2.MMA R15, -RZ, RZ, 0, 0 ;  /* 0x00000000ff0f7435 */ /* 0x000fe200000001ff */
[----:B------:R-:W-:Y:S01]  /*01f0*/  SHF.R.U32.HI R4, RZ, 0x1f, R3 ;  /* 0x0000001fff047819 */ /* 0x000fe20000011603 */
[----:B------:R-:W-:Y:S01]  /*0200*/  HFMA2.MMA R65, -RZ, RZ, 0, 0 ;  /* 0x00000000ff417435 */ /* 0x000fe200000001ff */
[C---:B------:R-:W-:Y:S01]  /*0210*/  LOP3.LUT R2, R0.reuse, 0x3, RZ, 0xc0, !PT ;  /* 0x0000000300027812 */ /* 0x040fe200078ec0ff */
[----:B------:R-:W-:Y:S01]  /*0220*/  HFMA2.MMA R93, -RZ, RZ, 0, 0 ;  /* 0x00000000ff5d7435 */ /* 0x000fe200000001ff */
[----:B------:R-:W-:Y:S01]  /*0230*/  LEA.HI.SX32 R3, R3, R4, 0x1e ;  /* 0x0000000403037211 */ /* 0x000fe200078ff2ff */
[----:B------:R-:W-:Y:S01]  /*0240*/  ULDC.64 UR4, c[0x0][0x118] ;  /* 0x0000460000047ab9 */ /* 0x000fe20000000a00 */
[----:B------:R-:W-:Y:S01]  /*0250*/  LOP3.LUT R6, R0, 0xc, RZ, 0xc0, !PT ;  /* 0x0000000c00067812 */ /* 0x000fe200078ec0ff */
[----:B------:R-:W-:Y:S01]  /*0260*/  IMAD R8, R7, 0x310, R2 ;  /* 0x0000031007087824 */ /* 0x000fe200078e0202 */
[----:B------:R-:W-:Y:S01]  /*0270*/  MOV R7, RZ ;  /* 0x000000ff00077202 */ /* 0x000fe20000000f00 */
[C---:B------:R-:W-:Y:S01]  /*0280*/  IMAD R4, R3.reuse, -0x7, R5 ;  /* 0xfffffff903047824 */ /* 0x040fe200078e0205 */
[----:B------:R-:W-:Y:S01]  /*0290*/  SHF.R.U32.HI R6, RZ, 0x2, R6 ;  /* 0x00000002ff067819 */ /* 0x000fe20000011606 */
[----:B------:R-:W-:Y:S01]  /*02a0*/  IMAD R5, R3, 0x70, R8 ;  /* 0x0000007003057824 */ /* 0x000fe200078e0208 */
[----:B------:R-:W-:-:S02]  /*02b0*/  MOV R89, RZ ;  /* 0x000000ff00597202 */ /* 0x000fc40000000f00 */
[----:B------:R-:W-:Y:S02]  /*02c0*/  MOV R63, RZ ;  /* 0x000000ff003f7202 */ /* 0x000fe40000000f00 */
[----:B------:R-:W-:Y:S02]  /*02d0*/  LEA R5, R4, R5, 0x2 ;  /* 0x0000000504057211 */ /* 0x000fe400078e10ff */
[----:B------:R-:W-:Y:S02]  /*02e0*/  MOV R91, RZ ;  /* 0x000000ff005b7202 */ /* 0x000fe40000000f00 */
[----:B------:R-:W-:Y:S01]  /*02f0*/  MOV R61, RZ ;  /* 0x000000ff003d7202 */ /* 0x000fe20000000f00 */
[----:B------:R-:W-:Y:S01]  /*0300*/  IMAD R6, R6, 0x1c, R5 ;  /* 0x0000001c06067824 */ /* 0x000fe200078e0205 */
[----:B------:R-:W-:-:S02]  /*0310*/  MOV R95, RZ ;  /* 0x000000ff005f7202 */ /* 0x000fc40000000f00 */
.L_x_1:
[----:B------:R-:W-:Y:S01]  /*0320*/  SHF.R.U32.HI R5, RZ, 0x5, R0 ;  /* 0x00000005ff057819 */ /* 0x000fe20000011600 */
[----:B------:R-:W-:Y:S06]  /*0330*/  BAR.SYNC 0x0 ;  /* 0x0000000000007b1d */ /* 0x000fec0000000000 */
[----:B------:R-:W-:-:S02]  /*0340*/  LOP3.LUT R8, R0, 0x1f, RZ, 0xc0, !PT ;  /* 0x0000001f00087812 */ /* 0x000fc400078ec0ff */
[----:B------:R-:W-:-:S04]  /*0350*/  SHF.L.U32 R5, R5, 0x7, RZ ;  /* 0x0000000705057819 */ /* 0x000fc800000006ff */
[----:B------:R-:W-:Y:S02]  /*0360*/  LOP3.LUT R8, R5, 0xffffff80, R8, 0xe2, !PT ;  /* 0xffffff8005087812 */ /* 0x000fe400078ee208 */
[----:B------:R-:W-:Y:S02]  /*0370*/  MOV R5, 0x4 ;  /* 0x0000000400057802 */ /* 0x000fe40000000f00 */
[C---:B------:R-:W-:Y:S01]  /*0380*/  LEA R12, R7.reuse, R8, 0x5 ;  /* 0x00000008070c7211 */ /* 0x040fe200078e28ff */
[----:B------:R-:W-:-:S04]  /*0390*/  IMAD R8, R7, 0x6200, R6 ;  /* 0x0000620007087824 */ /* 0x000fc800078e0206 */
[----:B------:R-:W-:-:S04]  /*03a0*/  IMAD.WIDE R12, R12, R5, c[0x0][0x168] ;  /* 0x00005a000c0c7625 */ /* 0x000fc800078e0205 */
[----:B------:R-:W-:Y:S01]  /*03b0*/  IMAD.WIDE R8, R8, R5, c[0x0][0x160] ;  /* 0x0000580008087625 */ /* 0x000fe200078e0205 */
[----:B------:R-:W2:Y:S04]  /*03c0*/  LDG.E.CONSTANT R25, [R12.64] ;  /* 0x000000040c197981 */ /* 0x000ea8000c1e9900 */
[----:B------:R-:W3:Y:S04]  /*03d0*/  LDG.E.CONSTANT R27, [R12.64+0x800] ;  /* 0x000800040c1b7981 */ /* 0x000ee8000c1e9900 */
[----:B------:R-:W4:Y:S04]  /*03e0*/  LDG.E.CONSTANT R37, [R12.64+0x1000] ;  /* 0x001000040c257981 */ /* 0x000f28000c1e9900 */
[----:B------:R-:W5:Y:S04]  /*03f0*/  LDG.E.CONSTANT R39, [R12.64+0x1800] ;  /* 0x001800040c277981 */ /* 0x000f68000c1e9900 */
        /* <DEDUP_REMOVED lines=60> */
[----:B------:R0:W5:Y:S04]  /*07c0*/  LDG.E.CONSTANT R29, [R8.64] ;  /* 0x00000004081d7981 */ /* 0x000168000c1e9900 */
[----:B------:R0:W5:Y:S04]  /*07d0*/  LDG.E.CONSTANT R31, [R8.64+0x6200] ;  /* 0x00620004081f7981 */ /* 0x000168000c1e9900 */
[----:B------:R0:W5:Y:S04]  /*07e0*/  LDG.E.CONSTANT R33, [R8.64+0xc400] ;  /* 0x00c4000408217981 */ /* 0x000168000c1e9900 */
[----:B------:R0:W5:Y:S01]  /*07f0*/  LDG.E.CONSTANT R35, [R8.64+0x12600] ;  /* 0x0126000408237981 */ /* 0x000162000c1e9900 */
[----:B------:R-:W-:-:S04]  /*0800*/  IADD3 R7, R7, 0x1, RZ ;  /* 0x0000000107077810 */ /* 0x000fc80007ffe0ff */
[----:B------:R-:W-:Y:S02]  /*0810*/  ISETP.GE.U32.AND P0, PT, R7, 0x4, PT ;  /* 0x000000040700780c */ /* 0x000fe40003f06070 */
[C---:B0-----:R-:W-:Y:S02]  /*0820*/  SHF.L.U32 R8, R0.reuse, 0x2, RZ ;  /* 0x0000000200087819 */ /* 0x041fe400000006ff */
[----:B------:R-:W-:Y:S02]  /*0830*/  SHF.L.U32 R9, R0, 0x6, RZ ;  /* 0x0000000600097819 */ /* 0x000fe400000006ff */
[----:B------:R-:W-:Y:S02]  /*0840*/  LOP3.LUT R8, R8, 0xc, RZ, 0xc0, !PT ;  /* 0x0000000c08087812 */ /* 0x000fe400078ec0ff */
[----:B------:R-:W-:Y:S01]  /*0850*/  LOP3.LUT R9, R9, 0xffffff00, RZ, 0xc0, !PT ;  /* 0xffffff0009097812 */ /* 0x000fe200078ec0ff */
[----:B--2---:R-:W-:Y:S04]  /*0860*/  STS [R0.X4+0x800], R25 ;  /* 0x0008001900007388 */ /* 0x004fe80000004800 */
[----:B---3--:R-:W-:Y:S04]  /*0870*/  STS [R0.X4+0xa00], R27 ;  /* 0x000a001b00007388 */ /* 0x008fe80000004800 */
[----:B----4-:R-:W-:Y:S04]  /*0880*/  STS [R0.X4+0xc00], R37 ;  /* 0x000c002500007388 */ /* 0x010fe80000004800 */
[----:B-----5:R-:W-:Y:S04]  /*0890*/  STS [R0.X4+0xe00], R39 ;  /* 0x000e002700007388 */ /* 0x020fe80000004800 */
[----:B------:R-:W-:Y:S04]  /*08a0*/  STS [R0.X4+0x1000], R41 ;  /* 0x0010002900007388 */ /* 0x000fe80000004800 */
        /* <DEDUP_REMOVED lines=59> */
[----:B------:R-:W-:Y:S04]  /*0c60*/  STS [R0.X4], R29 ;  /* 0x0000001d00007388 */ /* 0x000fe80000004800 */
[----:B------:R-:W-:Y:S04]  /*0c70*/  STS [R0.X4+0x200], R31 ;  /* 0x0002001f00007388 */ /* 0x000fe80000004800 */
[----:B------:R-:W-:Y:S04]  /*0c80*/  STS [R0.X4+0x400], R33 ;  /* 0x0004002100007388 */ /* 0x000fe80000004800 */
[----:B------:R-:W-:Y:S04]  /*0c90*/  STS [R0.X4+0x600], R35 ;  /* 0x0006002300007388 */ /* 0x000fe80000004800 */
[----:B------:R-:W-:Y:S06]  /*0ca0*/  BAR.SYNC 0x0 ;  /* 0x0000000000007b1d */ /* 0x000fec0000000000 */
[----:B------:R-:W-:Y:S04]  /*0cb0*/  LDS R56, [R8] ;  /* 0x0000000008387984 */ /* 0x000fe80000000800 */
[----:B------:R-:W0:Y:S04]  /*0cc0*/  LDS.128 R24, [R9+0x800] ;  /* 0x0008000009187984 */ /* 0x000e280000000c00 */
[----:B------:R-:W1:Y:S04]  /*0cd0*/  LDS R54, [R8+0x20] ;  /* 0x0000200008367984 */ /* 0x000e680000000800 */
[----:B------:R-:W2:Y:S04]  /*0ce0*/  LDS.128 R28, [R9+0x2800] ;  /* 0x00280000091c7984 */ /* 0x000ea80000000c00 */
[----:B------:R-:W3:Y:S04]  /*0cf0*/  LDS.128 R32, [R9+0x4800] ;  /* 0x0048000009207984 */ /* 0x000ee80000000c00 */
[----:B------:R-:W4:Y:S04]  /*0d00*/  LDS R52, [R8+0x10] ;  /* 0x0000100008347984 */ /* 0x000f280000000800 */
[----:B------:R-:W5:Y:S04]  /*0d10*/  LDS R48, [R8+0x40] ;  /* 0x0000400008307984 */ /* 0x000f680000000800 */
[----:B------:R-:W5:Y:S04]  /*0d20*/  LDS R50, [R8+0x30] ;  /* 0x0000300008327984 */ /* 0x000f680000000800 */
[----:B------:R-:W5:Y:S04]  /*0d30*/  LDS R46, [R8+0x60] ;  /* 0x00006000082e7984 */ /* 0x000f680000000800 */
[----:B------:R-:W5:Y:S04]  /*0d40*/  LDS R44, [R8+0x50] ;  /* 0x00005000082c7984 */ /* 0x000f680000000800 */
[----:B------:R-:W5:Y:S01]  /*0d50*/  LDS R10, [R8+0x70] ;  /* 0x00007000080a7984 */ /* 0x000f620000000800 */
[----:B0-----:R-:W-:-:S03]  /*0d60*/  FFMA R95, R24, R56, R95 ;  /* 0x00000038185f7223 */ /* 0x001fc6000000005f */
[----:B------:R-:W0:Y:S01]  /*0d70*/  LDS.128 R36, [R9+0x6800] ;  /* 0x0068000009247984 */ /* 0x000e220000000c00 */
[----:B-1----:R-:W-:-:S03]  /*0d80*/  FFMA R16, R24, R54, R91 ;  /* 0x0000003618107223 */ /* 0x002fc6000000005b */
[----:B------:R-:W1:Y:S01]  /*0d90*/  LDS.128 R40, [R9+0x880] ;  /* 0x0008800009287984 */ /* 0x000e620000000c00 */
[----:B--2---:R-:W-:-:S03]  /*0da0*/  FFMA R89, R56, R28, R89 ;  /* 0x0000001c38597223 */ /* 0x004fc60000000059 */
[----:B------:R-:W-:Y:S01]  /*0db0*/  LDS R62, [R8+0xb0] ;  /* 0x0000b000083e7984 */ /* 0x000fe20000000800 */
[----:B------:R-:W-:Y:S02]  /*0dc0*/  FFMA R20, R54, R28, R17 ;  /* 0x0000001c36147223 */ /* 0x000fe40000000011 */
[-C--:B---3--:R-:W-:Y:S02]  /*0dd0*/  FFMA R99, R56, R32.reuse, R85 ;  /* 0x0000002038637223 */ /* 0x088fe40000000055 */
[----:B------:R-:W-:Y:S02]  /*0de0*/  FFMA R85, R54, R32, R83 ;  /* 0x0000002036557223 */ /* 0x000fe40000000053 */
[-C--:B----4-:R-:W-:Y:S02]  /*0df0*/  FFMA R93, R24, R52.reuse, R93 ;  /* 0x00000034185d7223 */ /* 0x090fe4000000005d */
[----:B------:R-:W-:Y:S02]  /*0e00*/  FFMA R97, R28, R52, R87 ;  /* 0x000000341c617223 */ /* 0x000fe40000000057 */
[----:B-----5:R-:W-:-:S02]  /*0e10*/  FFMA R91, R48, R25, R95 ;  /* 0x00000019305b7223 */ /* 0x020fc4000000005f */
[----:B------:R-:W-:Y:S02]  /*0e20*/  FFMA R87, R48, R29, R89 ;  /* 0x0000001d30577223 */ /* 0x000fe40000000059 */
[-C--:B------:R-:W-:Y:S02]  /*0e30*/  FFMA R24, R24, R50.reuse, R15 ;  /* 0x0000003218187223 */ /* 0x080fe4000000000f */
[----:B------:R-:W-:Y:S01]  /*0e40*/  FFMA R28, R28, R50, R19 ;  /* 0x000000321c1c7223 */ /* 0x000fe20000000013 */
[----:B------:R-:W2:Y:S01]  /*0e50*/  LDS.128 R12, [R9+0x2880] ;  /* 0x00288000090c7984 */ /* 0x000ea20000000c00 */
[----:B------:R-:W-:Y:S02]  /*0e60*/  FFMA R95, R46, R25, R16 ;  /* 0x000000192e5f7223 */ /* 0x000fe40000000010 */
[----:B------:R-:W-:Y:S01]  /*0e70*/  FFMA R83, R32, R52, R21 ;  /* 0x0000003420537223 */ /* 0x000fe20000000015 */
[----:B------:R-:W3:Y:S01]  /*0e80*/  LDS.128 R16, [R9+0x4880] ;  /* 0x0048800009107984 */ /* 0x000ee20000000c00 */
[----:B------:R-:W-:-:S02]  /*0e90*/  FFMA R89, R46, R29, R20 ;  /* 0x0000001d2e597223 */ /* 0x000fc40000000014 */
[----:B------:R-:W-:Y:S02]  /*0ea0*/  FFMA R32, R32, R50, R23 ;  /* 0x0000003220207223 */ /* 0x000fe40000000017 */
[----:B------:R-:W4:Y:S01]  /*0eb0*/  LDS.128 R20, [R9+0x6880] ;  /* 0x0068800009147984 */ /* 0x000f220000000c00 */
[-C--:B------:R-:W-:Y:S02]  /*0ec0*/  FFMA R93, R44, R25.reuse, R93 ;  /* 0x000000192c5d7223 */ /* 0x080fe4000000005d */
[----:B------:R-:W-:Y:S02]  /*0ed0*/  FFMA R25, R10, R25, R24 ;  /* 0x000000190a197223 */ /* 0x000fe40000000018 */
[----:B------:R-:W5:Y:S01]  /*0ee0*/  LDS R24, [R8+0x80] ;  /* 0x0000800008187984 */ /* 0x000f620000000800 */
[-C--:B------:R-:W-:Y:S02]  /*0ef0*/  FFMA R97, R44, R29.reuse, R97 ;  /* 0x0000001d2c617223 */ /* 0x080fe40000000061 */
[----:B------:R-:W-:-:S02]  /*0f00*/  FFMA R29, R10, R29, R28 ;  /* 0x0000001d0a1d7223 */ /* 0x000fc4000000001c */
[-C--:B------:R-:W-:Y:S01]  /*0f10*/  FFMA R99, R48, R33.reuse, R99 ;  /* 0x0000002130637223 */ /* 0x080fe20000000063 */
[----:B------:R-:W5:Y:S01]  /*0f20*/  LDS R28, [R8+0xa0] ;  /* 0x0000a000081c7984 */ /* 0x000f620000000800 */
[-C--:B------:R-:W-:Y:S02]  /*0f30*/  FFMA R85, R46, R33.reuse, R85 ;  /* 0x000000212e557223 */ /* 0x080fe40000000055 */
[-C--:B------:R-:W-:Y:S02]  /*0f40*/  FFMA R83, R44, R33.reuse, R83 ;  /* 0x000000212c537223 */ /* 0x080fe40000000053 */
[----:B------:R-:W-:Y:S02]  /*0f50*/  FFMA R33, R10, R33, R32 ;  /* 0x000000210a217223 */ /* 0x000fe40000000020 */
[----:B0-----:R-:W-:Y:S01]  /*0f60*/  FFMA R71, R36, R52, R71 ;  /* 0x0000003424477223 */ /* 0x001fe20000000047 */
[----:B------:R-:W0:Y:S01]  /*0f70*/  LDS R32, [R8+0x90] ;  /* 0x0000900008207984 */ /* 0x000e220000000800 */
[----:B-1----:R-:W-:-:S02]  /*0f80*/  FFMA R65, R52, R40, R65 ;  /* 0x0000002834417223 */ /* 0x002fc40000000041 */
[-C--:B------:R-:W-:Y:S02]  /*0f90*/  FFMA R67, R54, R36.reuse, R67 ;  /* 0x0000002436437223 */ /* 0x080fe40000000043 */
[----:B------:R-:W-:Y:S02]  /*0fa0*/  FFMA R69, R56, R36, R69 ;  /* 0x0000002438457223 */ /* 0x000fe40000000045 */
[----:B------:R-:W-:Y:S02]  /*0fb0*/  FFMA R63, R54, R40, R63 ;  /* 0x00000028363f7223 */ /* 0x000fe4000000003f */
[----:B------:R-:W-:Y:S02]  /*0fc0*/  FFMA R36, R36, R50, R79 ;  /* 0x0000003224247223 */ /* 0x000fe4000000004f */
[----:B------:R-:W-:Y:S02]  /*0fd0*/  FFMA R79, R46, R37, R67 ;  /* 0x000000252e4f7223 */ /* 0x000fe40000000043 */
[----:B--2---:R-:W-:-:S02]  /*0fe0*/  FFMA R53, R52, R12, R53 ;  /* 0x0000000c34357223 */ /* 0x004fc40000000035 */
[----:B------:R-:W-:Y:S02]  /*0ff0*/  FFMA R57, R56, R12, R57 ;  /* 0x0000000c38397223 */ /* 0x000fe40000000039 */
[----:B---3--:R-:W-:Y:S02]  /*1000*/  FFMA R11, R52, R16, R11 ;  /* 0x00000010340b7223 */ /* 0x008fe4000000000b */
[----:B------:R-:W-:Y:S02]  /*1010*/  FFMA R49, R54, R12, R49 ;  /* 0x0000000c36317223 */ /* 0x000fe40000000031 */
[----:B----4-:R-:W-:Y:S02]  /*1020*/  FFMA R52, R52, R20, R59 ;  /* 0x0000001434347223 */ /* 0x010fe4000000003b */
[----:B------:R-:W1:Y:S01]  /*1030*/  LDS R59, [R8+0xc0] ;  /* 0x0000c000083b7984 */ /* 0x000e620000000800 */
[----:B------:R-:W-:Y:S02]  /*1040*/  FFMA R47, R54, R16, R47 ;  /* 0x00000010362f7223 */ /* 0x000fe4000000002f */
[----:B------:R-:W-:-:S02]  /*1050*/  FFMA R57, R48, R13, R57 ;  /* 0x0000000d30397223 */ /* 0x000fc40000000039 */
[----:B------:R-:W-:Y:S02]  /*1060*/  FFMA R54, R54, R20, R55 ;  /* 0x0000001436367223 */ /* 0x000fe40000000037 */
[C---:B------:R-:W-:Y:S02]  /*1070*/  FFMA R67, R44.reuse, R37, R71 ;  /* 0x000000252c437223 */ /* 0x040fe40000000047 */
[----:B------:R-:W-:Y:S02]  /*1080*/  FFMA R71, R44, R17, R11 ;  /* 0x000000112c477223 */ /* 0x000fe4000000000b */
[----:B------:R-:W-:Y:S02]  /*1090*/  FFMA R12, R50, R12, R75 ;  /* 0x0000000c320c7223 */ /* 0x000fe4000000004b */
[----:B------:R-:W-:Y:S01]  /*10a0*/  FFMA R11, R46, R21, R54 ;  /* 0x000000152e0b7223 */ /* 0x000fe20000000036 */
[----:B------:R-:W-:Y:S01]  /*10b0*/  LDS R75, [R8+0xf0] ;  /* 0x0000f000084b7984 */ /* 0x000fe20000000800 */
[----:B------:R-:W-:-:S02]  /*10c0*/  FFMA R45, R56, R16, R45 ;  /* 0x00000010382d7223 */ /* 0x000fc4000000002d */
[----:B-----5:R-:W-:Y:S02]  /*10d0*/  FFMA R54, R24, R14, R57 ;  /* 0x0000000e18367223 */ /* 0x020fe40000000039 */
[C---:B------:R-:W-:Y:S01]  /*10e0*/  FFMA R51, R56.reuse, R20, R51 ;  /* 0x0000001438337223 */ /* 0x040fe20000000033 */
[----:B------:R-:W2:Y:S01]  /*10f0*/  LDS R57, [R8+0xe0] ;  /* 0x0000e00008397984 */ /* 0x000ea20000000800 */
[----:B------:R-:W-:Y:S02]  /*1100*/  FFMA R61, R56, R40, R61 ;  /* 0x00000028383d7223 */ /* 0x000fe4000000003d */
[-C--:B------:R-:W-:Y:S02]  /*1110*/  FFMA R49, R46, R13.reuse, R49 ;  /* 0x0000000d2e317223 */ /* 0x080fe40000000031 */
[----:B------:R-:W-:Y:S02]  /*1120*/  FFMA R53, R44, R13, R53 ;  /* 0x0000000d2c357223 */ /* 0x000fe40000000035 */
[----:B------:R-:W-:-:S02]  /*1130*/  FFMA R69, R48, R37, R69 ;  /* 0x0000002530457223 */ /* 0x000fc40000000045 */
[----:B------:R-:W-:Y:S02]  /*1140*/  FFMA R13, R10, R13, R12 ;  /* 0x0000000d0a0d7223 */ /* 0x000fe4000000000c */
[----:B------:R-:W-:Y:S01]  /*1150*/  FFMA R16, R50, R16, R81 ;  /* 0x0000001032107223 */ /* 0x000fe20000000051 */
[----:B------:R-:W3:Y:S01]  /*1160*/  LDS R12, [R8+0xd0] ;  /* 0x0000d000080c7984 */ /* 0x000ee20000000800 */
[-C--:B------:R-:W-:Y:S02]  /*1170*/  FFMA R45, R48, R17.reuse, R45 ;  /* 0x00000011302d7223 */ /* 0x080fe4000000002d */
[----:B------:R-:W-:Y:S02]  /*1180*/  FFMA R47, R46, R17, R47 ;  /* 0x000000112e2f7223 */ /* 0x000fe4000000002f */
[----:B------:R-:W-:Y:S02]  /*1190*/  FFMA R20, R50, R20, R77 ;  /* 0x0000001432147223 */ /* 0x000fe4000000004d */
[----:B------:R-:W-:-:S02]  /*11a0*/  FFMA R37, R10, R37, R36 ;  /* 0x000000250a257223 */ /* 0x000fc40000000024 */
[C---:B------:R-:W-:Y:S02]  /*11b0*/  FFMA R51, R48.reuse, R21, R51 ;  /* 0x0000001530337223 */ /* 0x040fe40000000033 */
[----:B------:R-:W-:Y:S02]  /*11c0*/  FFMA R61, R48, R41, R61 ;  /* 0x00000029303d7223 */ /* 0x000fe4000000003d */
[----:B------:R-:W-:Y:S02]  /*11d0*/  FFMA R40, R50, R40, R73 ;  /* 0x0000002832287223 */ /* 0x000fe40000000049 */
[----:B------:R-:W-:Y:S02]  /*11e0*/  FFMA R55, R44, R21, R52 ;  /* 0x000000152c377223 */ /* 0x000fe40000000034 */
[C---:B------:R-:W-:Y:S02]  /*11f0*/  FFMA R17, R10.reuse, R17, R16 ;  /* 0x000000110a117223 */ /* 0x040fe40000000010 */
[----:B------:R-:W-:-:S02]  /*1200*/  FFMA R21, R10, R21, R20 ;  /* 0x000000150a157223 */ /* 0x000fc40000000014 */
[-C--:B------:R-:W-:Y:S02]  /*1210*/  FFMA R63, R46, R41.reuse, R63 ;  /* 0x000000292e3f7223 */ /* 0x080fe4000000003f */
[----:B------:R-:W-:Y:S02]  /*1220*/  FFMA R65, R44, R41, R65 ;  /* 0x000000292c417223 */ /* 0x000fe40000000041 */
[C---:B------:R-:W-:Y:S02]  /*1230*/  FFMA R20, R24.reuse, R30, R87 ;  /* 0x0000001e18147223 */ /* 0x040fe40000000057 */
[-C--:B------:R-:W-:Y:S02]  /*1240*/  FFMA R76, R24, R18.reuse, R45 ;  /* 0x00000012184c7223 */ /* 0x080fe4000000002d */
[C---:B------:R-:W-:Y:S02]  /*1250*/  FFMA R78, R28.reuse, R18, R47 ;  /* 0x000000121c4e7223 */ /* 0x040fe4000000002f */
[----:B------:R-:W-:Y:S01]  /*1260*/  FFMA R82, R28, R22, R11 ;  /* 0x000000161c527223 */ /* 0x000fe2000000000b */
[----:B------:R-:W-:Y:S01]  /*1270*/  LDS.128 R44, [R9+0x810] ;  /* 0x00081000092c7984 */ /* 0x000fe20000000c00 */
[----:B------:R-:W-:-:S02]  /*1280*/  FFMA R70, R62, R30, R29 ;  /* 0x0000001e3e467223 */ /* 0x000fc4000000001d */
[-C--:B------:R-:W-:Y:S01]  /*1290*/  FFMA R72, R62, R34.reuse, R33 ;  /* 0x000000223e487223 */ /* 0x080fe20000000021 */
[----:B------:R-:W4:Y:S01]  /*12a0*/  LDS R11, [R8+0x100] ;  /* 0x00010000080b7984 */ /* 0x000f220000000800 */
[C---:B------:R-:W-:Y:S02]  /*12b0*/  FFMA R36, R24.reuse, R34, R99 ;  /* 0x0000002218247223 */ /* 0x040fe40000000063 */
[C---:B------:R-:W-:Y:S01]  /*12c0*/  FFMA R52, R24.reuse, R42, R61 ;  /* 0x0000002a18347223 */ /* 0x040fe2000000003d */
[----:B------:R-:W5:Y:S01]  /*12d0*/  LDS R29, [R8+0x120] ;  /* 0x00012000081d7984 */ /* 0x000f620000000800 */
[----:B------:R-:W-:Y:S02]  /*12e0*/  FFMA R80, R24, R22, R51 ;  /* 0x0000001618507223 */ /* 0x000fe40000000033 */
[----:B------:R-:W-:Y:S01]  /*12f0*/  FFMA R68, R28, R14, R49 ;  /* 0x0000000e1c447223 */ /* 0x000fe20000000031 */
[----:B------:R-:W2:Y:S01]  /*1300*/  LDS R33, [R8+0x110] ;  /* 0x0001100008217984 */ /* 0x000ea20000000800 */
[----:B------:R-:W-:-:S02]  /*1310*/  FFMA R74, R62, R38, R37 ;  /* 0x000000263e4a7223 */ /* 0x000fc40000000025 */
[----:B------:R-:W-:Y:S01]  /*1320*/  FFMA R41, R10, R41, R40 ;  /* 0x000000290a297223 */ /* 0x000fe20000000028 */
[----:B------:R-:W2:Y:S01]  /*1330*/  LDS R37, [R8+0x130] ;  /* 0x0001300008257984 */ /* 0x000ea20000000800 */
[----:B0-----:R-:W-:Y:S02]  /*1340*/  FFMA R71, R32, R18, R71 ;  /* 0x0000001220477223 */ /* 0x001fe40000000047 */
[C---:B------:R-:W-:Y:S01]  /*1350*/  FFMA R16, R24.reuse, R26, R91 ;  /* 0x0000001a18107223 */ /* 0x040fe2000000005b */
[----:B------:R-:W0:Y:S01]  /*1360*/  LDS.128 R48, [R9+0x2810] ;  /* 0x0028100009307984 */ /* 0x000e220000000c00 */
[----:B------:R-:W-:Y:S02]  /*1370*/  FFMA R40, R24, R38, R69 ;  /* 0x0000002618287223 */ /* 0x000fe40000000045 */
[----:B------:R-:W-:Y:S01]  /*1380*/  FFMA R18, R62, R18, R17 ;  /* 0x000000123e127223 */ /* 0x000fe20000000011 */
[----:B------:R-:W0:Y:S01]  /*1390*/  LDS R10, [R8+0x140] ;  /* 0x00014000080a7984 */ /* 0x000e220000000800 */
[----:B------:R-:W-:-:S02]  /*13a0*/  FFMA R24, R28, R26, R95 ;  /* 0x0000001a1c187223 */ /* 0x000fc4000000005f */
[C---:B------:R-:W-:Y:S02]  /*13b0*/  FFMA R56, R28.reuse, R30, R89 ;  /* 0x0000001e1c387223 */ /* 0x040fe40000000059 */
[C---:B------:R-:W-:Y:S02]  /*13c0*/  FFMA R58, R28.reuse, R34, R85 ;  /* 0x000000221c3a7223 */ /* 0x040fe40000000055 */
[C---:B------:R-:W-:Y:S02]  /*13d0*/  FFMA R60, R28.reuse, R38, R79 ;  /* 0x000000261c3c7223 */ /* 0x040fe4000000004f */
[----:B------:R-:W-:Y:S02]  /*13e0*/  FFMA R64, R28, R42, R63 ;  /* 0x0000002a1c407223 */ /* 0x000fe4000000003f */
[C---:B------:R-:W-:Y:S01]  /*13f0*/  FFMA R97, R32.reuse, R30, R97 ;  /* 0x0000001e20617223 */ /* 0x040fe20000000061 */
[----:B------:R-:W0:Y:S01]  /*1400*/  LDS R28, [R8+0x160] ;  /* 0x00016000081c7984 */ /* 0x000e220000000800 */
[----:B------:R-:W-:-:S02]  /*1410*/  FFMA R66, R32, R38, R67 ;  /* 0x0000002620427223 */ /* 0x000fc40000000043 */
[----:B-1----:R-:W-:Y:S01]  /*1420*/  FFMA R17, R59, R31, R20 ;  /* 0x0000001f3b117223 */ /* 0x002fe20000000014 */
[----:B------:R-:W1:Y:S01]  /*1430*/  LDS R30, [R8+0x150] ;  /* 0x00015000081e7984 */ /* 0x000e620000000800 */
[C---:B------:R-:W-:Y:S02]  /*1440*/  FFMA R93, R32.reuse, R26, R93 ;  /* 0x0000001a205d7223 */ /* 0x040fe4000000005d */
[C---:B------:R-:W-:Y:S02]  /*1450*/  FFMA R83, R32.reuse, R34, R83 ;  /* 0x0000002220537223 */ /* 0x040fe40000000053 */
[C---:B------:R-:W-:Y:S02]  /*1460*/  FFMA R65, R32.reuse, R42, R65 ;  /* 0x0000002a20417223 */ /* 0x040fe40000000041 */
[C---:B------:R-:W-:Y:S02]  /*1470*/  FFMA R67, R32.reuse, R14, R53 ;  /* 0x0000000e20437223 */ /* 0x040fe40000000035 */
[----:B------:R-:W-:-:S02]  /*1480*/  FFMA R69, R32, R22, R55 ;  /* 0x0000001620457223 */ /* 0x000fc40000000037 */
[C---:B------:R-:W-:Y:S01]  /*1490*/  FFMA R20, R59.reuse, R35, R36 ;  /* 0x000000233b147223 */ /* 0x040fe20000000024 */
[----:B------:R-:W0:Y:S01]  /*14a0*/  LDS R32, [R8+0x170] ;  /* 0x0001700008207984 */ /* 0x000e220000000800 */
[C---:B------:R-:W-:Y:S02]  /*14b0*/  FFMA R34, R59.reuse, R43, R52 ;  /* 0x0000002b3b227223 */ /* 0x040fe40000000034 */
[----:B------:R-:W-:Y:S02]  /*14c0*/  FFMA R36, R59, R15, R54 ;  /* 0x0000000f3b247223 */ /* 0x000fe40000000036 */
[----:B------:R-:W0:Y:S01]  /*14d0*/  LDS.128 R52, [R9+0x4810] ;  /* 0x0048100009347984 */ /* 0x000e220000000c00 */
[C---:B------:R-:W-:Y:S02]  /*14e0*/  FFMA R26, R62.reuse, R26, R25 ;  /* 0x0000001a3e1a7223 */ /* 0x040fe40000000019 */
[C---:B------:R-:W-:Y:S02]  /*14f0*/  FFMA R84, R62.reuse, R42, R41 ;  /* 0x0000002a3e547223 */ /* 0x040fe40000000029 */
[----:B------:R-:W-:-:S02]  /*1500*/  FFMA R14, R62, R14, R13 ;  /* 0x0000000e3e0e7223 */ /* 0x000fc4000000000d */
[----:B------:R-:W-:Y:S02]  /*1510*/  FFMA R22, R62, R22, R21 ;  /* 0x000000163e167223 */ /* 0x000fe40000000015 */
[-C--:B------:R-:W-:Y:S02]  /*1520*/  FFMA R38, R59, R39.reuse, R40 ;  /* 0x000000273b267223 */ /* 0x080fe40000000028 */
[----:B--2---:R-:W-:Y:S02]  /*1530*/  FFMA R61, R57, R39, R60 ;  /* 0x00000027393d7223 */ /* 0x004fe4000000003c */
[C---:B------:R-:W-:Y:S02]  /*1540*/  FFMA R16, R59.reuse, R27, R16 ;  /* 0x0000001b3b107223 */ /* 0x040fe40000000010 */
[C---:B------:R-:W-:Y:S02]  /*1550*/  FFMA R40, R59.reuse, R19, R76 ;  /* 0x000000133b287223 */ /* 0x040fe4000000004c */
[----:B------:R-:W-:-:S02]  /*1560*/  FFMA R41, R59, R23, R80 ;  /* 0x000000173b297223 */ /* 0x000fc40000000050 */
[C---:B------:R-:W-:Y:S02]  /*1570*/  FFMA R13, R57.reuse, R27, R24 ;  /* 0x0000001b390d7223 */ /* 0x040fe40000000018 */
[C---:B------:R-:W-:Y:S02]  /*1580*/  FFMA R73, R57.reuse, R31, R56 ;  /* 0x0000001f39497223 */ /* 0x040fe40000000038 */
[C---:B------:R-:W-:Y:S02]  /*1590*/  FFMA R21, R57.reuse, R35, R58 ;  /* 0x0000002339157223 */ /* 0x040fe4000000003a */
[C---:B------:R-:W-:Y:S02]  /*15a0*/  FFMA R42, R57.reuse, R43, R64 ;  /* 0x0000002b392a7223 */ /* 0x040fe40000000040 */
[C---:B------:R-:W-:Y:S02]  /*15b0*/  FFMA R60, R57.reuse, R15, R68 ;  /* 0x0000000f393c7223 */ /* 0x040fe40000000044 */
[----:B------:R-:W-:-:S02]  /*15c0*/  FFMA R62, R57, R19, R78 ;  /* 0x00000013393e7223 */ /* 0x000fc4000000004e */
[----:B------:R-:W-:Y:S02]  /*15d0*/  FFMA R63, R57, R23, R82 ;  /* 0x00000017393f7223 */ /* 0x000fe40000000052 */
[----:B------:R-:W2:Y:S01]  /*15e0*/  LDS.128 R56, [R9+0x6810] ;  /* 0x0068100009387984 */ /* 0x000ea20000000c00 */
[C---:B---3--:R-:W-:Y:S02]  /*15f0*/  FFMA R64, R12.reuse, R15, R67 ;  /* 0x0000000f0c407223 */ /* 0x048fe40000000043 */
[C---:B------:R-:W-:Y:S02]  /*1600*/  FFMA R93, R12.reuse, R27, R93 ;  /* 0x0000001b0c5d7223 */ /* 0x040fe4000000005d */
[C---:B------:R-:W-:Y:S02]  /*1610*/  FFMA R97, R12.reuse, R31, R97 ;  /* 0x0000001f0c617223 */ /* 0x040fe40000000061 */
[C---:B------:R-:W-:Y:S02]  /*1620*/  FFMA R83, R12.reuse, R35, R83 ;  /* 0x000000230c537223 */ /* 0x040fe40000000053 */
[----:B------:R-:W-:-:S02]  /*1630*/  FFMA R66, R12, R39, R66 ;  /* 0x000000270c427223 */ /* 0x000fc40000000042 */
[C---:B------:R-:W-:Y:S02]  /*1640*/  FFMA R65, R12.reuse, R43, R65 ;  /* 0x0000002b0c417223 */ /* 0x040fe40000000041 */
[C---:B------:R-:W-:Y:S02]  /*1650*/  FFMA R67, R12.reuse, R19, R71 ;  /* 0x000000130c437223 */ /* 0x040fe40000000047 */
[----:B------:R-:W-:Y:S02]  /*1660*/  FFMA R68, R12, R23, R69 ;  /* 0x000000170c447223 */ /* 0x000fe40000000045 */
[C---:B------:R-:W-:Y:S02]  /*1670*/  FFMA R12, R75.reuse, R27, R26 ;  /* 0x0000001b4b0c7223 */ /* 0x040fe4000000001a */
[----:B------:R-:W3:Y:S01]  /*1680*/  LDS.128 R24, [R9+0x890] ;  /* 0x0008900009187984 */ /* 0x000ee20000000c00 */
[C---:B------:R-:W-:Y:S02]  /*1690*/  FFMA R72, R75.reuse, R35, R72 ;  /* 0x000000234b487223 */ /* 0x040fe40000000048 */
[----:B------:R-:W-:-:S02]  /*16a0*/  FFMA R35, R75, R23, R22 ;  /* 0x000000174b237223 */ /* 0x000fc40000000016 */
[C---:B----4-:R-:W-:Y:S02]  /*16b0*/  FFMA R16, R44.reuse, R11, R16 ;  /* 0x0000000b2c107223 */ /* 0x050fe40000000010 */
[C---:B-----5:R-:W-:Y:S02]  /*16c0*/  FFMA R69, R44.reuse, R29, R13 ;  /* 0x0000001d2c457223 */ /* 0x060fe4000000000d */
[C---:B------:R-:W-:Y:S02]  /*16d0*/  FFMA R71, R44.reuse, R33, R93 ;  /* 0x000000212c477223 */ /* 0x040fe4000000005d */
[----:B------:R-:W-:Y:S02]  /*16e0*/  FFMA R44, R44, R37, R12 ;  /* 0x000000252c2c7223 */ /* 0x000fe4000000000c */
[----:B0-----:R-:W-:Y:S02]  /*16f0*/  FFMA R22, R11, R48, R17 ;  /* 0x000000300b167223 */ /* 0x001fe40000000011 */
[----:B------:R-:W-:-:S02]  /*1700*/  FFMA R70, R75, R31, R70 ;  /* 0x0000001f4b467223 */ /* 0x000fc40000000046 */
[C---:B------:R-:W-:Y:S02]  /*1710*/  FFMA R74, R75.reuse, R39, R74 ;  /* 0x000000274b4a7223 */ /* 0x040fe4000000004a */
[C---:B------:R-:W-:Y:S02]  /*1720*/  FFMA R84, R75.reuse, R43, R84 ;  /* 0x0000002b4b547223 */ /* 0x040fe40000000054 */
[C---:B------:R-:W-:Y:S02]  /*1730*/  FFMA R39, R75.reuse, R15, R14 ;  /* 0x0000000f4b277223 */ /* 0x040fe4000000000e */
[----:B------:R-:W-:Y:S01]  /*1740*/  FFMA R31, R75, R19, R18 ;  /* 0x000000134b1f7223 */ /* 0x000fe20000000012 */
[----:B------:R-:W0:Y:S01]  /*1750*/  LDS.128 R12, [R9+0x2890] ;  /* 0x00289000090c7984 */ /* 0x000e220000000c00 */
[-C--:B------:R-:W-:Y:S02]  /*1760*/  FFMA R43, R10, R45.reuse, R16 ;  /* 0x0000002d0a2b7223 */ /* 0x080fe40000000010 */
[-C--:B------:R-:W-:Y:S01]  /*1770*/  FFMA R69, R28, R45.reuse, R69 ;  /* 0x0000002d1c457223 */ /* 0x080fe20000000045 */
[----:B------:R-:W4:Y:S01]  /*1780*/  LDS.128 R16, [R9+0x4890] ;  /* 0x0048900009107984 */ /* 0x000f220000000c00 */
[----:B-1----:R-:W-:-:S02]  /*1790*/  FFMA R71, R30, R45, R71 ;  /* 0x0000002d1e477223 */ /* 0x002fc40000000047 */
[----:B------:R-:W-:Y:S02]  /*17a0*/  FFMA R45, R32, R45, R44 ;  /* 0x0000002d202d7223 */ /* 0x000fe4000000002c */
[----:B------:R-:W-:Y:S02]  /*17b0*/  FFMA R75, R29, R48, R73 ;  /* 0x000000301d4b7223 */ /* 0x000fe40000000049 */
[----:B------:R-:W-:Y:S02]  /*17c0*/  FFMA R73, R10, R49, R22 ;  /* 0x000000310a497223 */ /* 0x000fe40000000016 */
[-C--:B------:R-:W-:Y:S02]  /*17d0*/  FFMA R44, R11, R52.reuse, R20 ;  /* 0x000000340b2c7223 */ /* 0x080fe40000000014 */
[----:B------:R-:W-:Y:S02]  /*17e0*/  FFMA R81, R29, R52, R21 ;  /* 0x000000341d517223 */ /* 0x000fe40000000015 */
[----:B------:R-:W1:Y:S01]  /*17f0*/  LDS.128 R20, [R9+0x6890] ;  /* 0x0068900009147984 */ /* 0x000e620000000c00 */
[----:B--2---:R-:W-:-:S02]  /*1800*/  FFMA R38, R11, R56, R38 ;  /* 0x000000380b267223 */ /* 0x004fc40000000026 */
[----:B------:R-:W-:Y:S02]  /*1810*/  FFMA R79, R52, R33, R83 ;  /* 0x00000021344f7223 */ /* 0x000fe40000000053 */
[C---:B------:R-:W-:Y:S02]  /*1820*/  FFMA R83, R10.reuse, R53, R44 ;  /* 0x000000350a537223 */ /* 0x040fe4000000002c */
[----:B------:R-:W2:Y:S01]  /*1830*/  LDS R44, [R8+0x180] ;  /* 0x00018000082c7984 */ /* 0x000ea20000000800 */
[----:B------:R-:W-:Y:S02]  /*1840*/  FFMA R85, R10, R57, R38 ;  /* 0x000000390a557223 */ /* 0x000fe40000000026 */
[-C--:B---3--:R-:W-:Y:S01]  /*1850*/  FFMA R34, R11, R24.reuse, R34 ;  /* 0x000000180b227223 */ /* 0x088fe20000000022 */
[----:B------:R-:W-:Y:S01]  /*1860*/  LDS R38, [R8+0x190] ;  /* 0x0001900008267984 */ /* 0x000fe20000000800 */
[-C--:B------:R-:W-:Y:S02]  /*1870*/  FFMA R42, R29, R24.reuse, R42 ;  /* 0x000000181d2a7223 */ /* 0x080fe4000000002a */
[----:B------:R-:W-:-:S02]  /*1880*/  FFMA R65, R33, R24, R65 ;  /* 0x0000001821417223 */ /* 0x000fc40000000041 */
[----:B------:R-:W-:Y:S02]  /*1890*/  FFMA R84, R37, R24, R84 ;  /* 0x0000001825547223 */ /* 0x000fe40000000054 */
[----:B------:R-:W-:Y:S01]  /*18a0*/  FFMA R72, R52, R37, R72 ;  /* 0x0000002534487223 */ /* 0x000fe20000000048 */
[----:B------:R-:W3:Y:S01]  /*18b0*/  LDS R24, [R8+0x1a0] ;  /* 0x0001a00008187984 */ /* 0x000ee20000000800 */
[----:B------:R-:W-:Y:S02]  /*18c0*/  FFMA R61, R29, R56, R61 ;  /* 0x000000381d3d7223 */ /* 0x000fe4000000003d */
[----:B------:R-:W-:Y:S01]  /*18d0*/  FFMA R77, R48, R33, R97 ;  /* 0x00000021304d7223 */ /* 0x000fe20000000061 */
[----:B------:R-:W5:Y:S01]  /*18e0*/  LDS R52, [R8+0x1b0] ;  /* 0x0001b00008347984 */ /* 0x000f620000000800 */
[-C--:B0-----:R-:W-:Y:S02]  /*18f0*/  FFMA R36, R11, R12.reuse, R36 ;  /* 0x0000000c0b247223 */ /* 0x081fe40000000024 */
[----:B------:R-:W-:-:S02]  /*1900*/  FFMA R60, R29, R12, R60 ;  /* 0x0000000c1d3c7223 */ /* 0x000fc4000000003c */
[----:B----4-:R-:W-:Y:S02]  /*1910*/  FFMA R40, R11, R16, R40 ;  /* 0x000000100b287223 */ /* 0x010fe40000000028 */
[-C--:B------:R-:W-:Y:S02]  /*1920*/  FFMA R64, R33, R12.reuse, R64 ;  /* 0x0000000c21407223 */ /* 0x080fe40000000040 */
[----:B------:R-:W-:Y:S02]  /*1930*/  FFMA R39, R37, R12, R39 ;  /* 0x0000000c25277223 */ /* 0x000fe40000000027 */
[----:B------:R-:W-:Y:S01]  /*1940*/  FFMA R66, R56, R33, R66 ;  /* 0x0000002138427223 */ /* 0x000fe20000000042 */
[----:B------:R-:W-:Y:S01]  /*1950*/  LDS R12, [R8+0x1d0] ;  /* 0x0001d000080c7984 */ /* 0x000fe20000000800 */
[----:B------:R-:W-:Y:S02]  /*1960*/  FFMA R95, R30, R25, R65 ;  /* 0x000000191e5f7223 */ /* 0x000fe40000000041 */
[----:B------:R-:W-:-:S02]  /*1970*/  FFMA R70, R48, R37, R70 ;  /* 0x0000002530467223 */ /* 0x000fc40000000046 */
[-C--:B-1----:R-:W-:Y:S02]  /*1980*/  FFMA R41, R11, R20.reuse, R41 ;  /* 0x000000140b297223 */ /* 0x082fe40000000029 */
[-C--:B------:R-:W-:Y:S02]  /*1990*/  FFMA R63, R29, R20.reuse, R63 ;  /* 0x000000141d3f7223 */ /* 0x080fe4000000003f */
[-C--:B------:R-:W-:Y:S02]  /*19a0*/  FFMA R68, R33, R20.reuse, R68 ;  /* 0x0000001421447223 */ /* 0x080fe40000000044 */
[----:B------:R-:W-:Y:S02]  /*19b0*/  FFMA R35, R37, R20, R35 ;  /* 0x0000001425237223 */ /* 0x000fe40000000023 */
[-C--:B------:R-:W-:Y:S02]  /*19c0*/  FFMA R41, R10, R21.reuse, R41 ;  /* 0x000000150a297223 */ /* 0x080fe40000000029 */
[----:B------:R-:W-:-:S02]  /*19d0*/  FFMA R63, R28, R21, R63 ;  /* 0x000000151c3f7223 */ /* 0x000fc4000000003f */
[-C--:B------:R-:W-:Y:S02]  /*19e0*/  FFMA R11, R30, R21.reuse, R68 ;  /* 0x000000151e0b7223 */ /* 0x080fe40000000044 */
[----:B------:R-:W-:Y:S02]  /*19f0*/  FFMA R35, R32, R21, R35 ;  /* 0x0000001520237223 */ /* 0x000fe40000000023 */
[----:B------:R-:W0:Y:S01]  /*1a00*/  LDS R21, [R8+0x1c0] ;  /* 0x0001c00008157984 */ /* 0x000e220000000800 */
[-C--:B------:R-:W-:Y:S02]  /*1a10*/  FFMA R65, R10, R13.reuse, R36 ;  /* 0x0000000d0a417223 */ /* 0x080fe40000000024 */
[-C--:B------:R-:W-:Y:S02]  /*1a20*/  FFMA R93, R28, R13.reuse, R60 ;  /* 0x0000000d1c5d7223 */ /* 0x080fe4000000003c */
[-C--:B------:R-:W-:Y:S02]  /*1a30*/  FFMA R97, R30, R13.reuse, R64 ;  /* 0x0000000d1e617223 */ /* 0x080fe40000000040 */
[----:B------:R-:W-:-:S02]  /*1a40*/  FFMA R99, R32, R13, R39 ;  /* 0x0000000d20637223 */ /* 0x000fc40000000027 */
[-C--:B------:R-:W-:Y:S02]  /*1a50*/  FFMA R81, R28, R53.reuse, R81 ;  /* 0x000000351c517223 */ /* 0x080fe40000000051 */
[----:B------:R-:W-:Y:S02]  /*1a60*/  FFMA R79, R30, R53, R79 ;  /* 0x000000351e4f7223 */ /* 0x000fe4000000004f */
[C---:B------:R-:W-:Y:S02]  /*1a70*/  FFMA R89, R10.reuse, R25, R34 ;  /* 0x000000190a597223 */ /* 0x040fe40000000022 */
[----:B------:R-:W-:Y:S02]  /*1a80*/  FFMA R13, R10, R17, R40 ;  /* 0x000000110a0d7223 */ /* 0x000fe40000000028 */
[----:B------:R-:W-:Y:S01]  /*1a90*/  FFMA R53, R32, R53, R72 ;  /* 0x0000003520357223 */ /* 0x000fe20000000048 */
[----:B------:R-:W-:Y:S01]  /*1aa0*/  LDS R10, [R8+0x240] ;  /* 0x00024000080a7984 */ /* 0x000fe20000000800 */
[----:B------:R-:W-:-:S02]  /*1ab0*/  FFMA R87, R28, R57, R61 ;  /* 0x000000391c577223 */ /* 0x000fc4000000003d */
[-C--:B------:R-:W-:Y:S02]  /*1ac0*/  FFMA R62, R29, R16.reuse, R62 ;  /* 0x000000101d3e7223 */ /* 0x080fe4000000003e */
[-C--:B------:R-:W-:Y:S01]  /*1ad0*/  FFMA R67, R33, R16.reuse, R67 ;  /* 0x0000001021437223 */ /* 0x080fe20000000043 */
[----:B------:R-:W-:Y:S01]  /*1ae0*/  LDS R29, [R8+0x220] ;  /* 0x00022000081d7984 */ /* 0x000fe20000000800 */
[----:B------:R-:W-:Y:S02]  /*1af0*/  FFMA R31, R37, R16, R31 ;  /* 0x00000010251f7223 */ /* 0x000fe4000000001f */
[-C--:B------:R-:W-:Y:S01]  /*1b00*/  FFMA R75, R28, R49.reuse, R75 ;  /* 0x000000311c4b7223 */ /* 0x080fe2000000004b */
[----:B------:R-:W-:Y:S01]  /*1b10*/  LDS R33, [R8+0x230] ;  /* 0x0002300008217984 */ /* 0x000fe20000000800 */
[C---:B------:R-:W-:Y:S02]  /*1b20*/  FFMA R77, R30.reuse, R49, R77 ;  /* 0x000000311e4d7223 */ /* 0x040fe4000000004d */
[----:B------:R-:W-:-:S02]  /*1b30*/  FFMA R61, R30, R57, R66 ;  /* 0x000000391e3d7223 */ /* 0x000fc40000000042 */
[----:B------:R-:W-:Y:S02]  /*1b40*/  FFMA R49, R32, R49, R70 ;  /* 0x0000003120317223 */ /* 0x000fe40000000046 */
[----:B------:R-:W-:Y:S02]  /*1b50*/  FFMA R74, R56, R37, R74 ;  /* 0x00000025384a7223 */ /* 0x000fe4000000004a */
[C---:B--2---:R-:W-:Y:S02]  /*1b60*/  FFMA R16, R44.reuse, R46, R43 ;  /* 0x0000002e2c107223 */ /* 0x044fe4000000002b */
[C---:B------:R-:W-:Y:S01]  /*1b70*/  FFMA R20, R44.reuse, R50, R73 ;  /* 0x000000322c147223 */ /* 0x040fe20000000049 */
[----:B------:R-:W1:Y:S01]  /*1b80*/  LDS R43, [R8+0x1e0] ;  /* 0x0001e000082b7984 */ /* 0x000e620000000800 */
[C---:B------:R-:W-:Y:S02]  /*1b90*/  FFMA R34, R44.reuse, R54, R83 ;  /* 0x000000362c227223 */ /* 0x040fe40000000053 */
[----:B------:R-:W-:-:S02]  /*1ba0*/  FFMA R36, R44, R58, R85 ;  /* 0x0000003a2c247223 */ /* 0x000fc40000000055 */
[C---:B------:R-:W-:Y:S02]  /*1bb0*/  FFMA R56, R44.reuse, R26, R89 ;  /* 0x0000001a2c387223 */ /* 0x040fe40000000059 */
[C---:B------:R-:W-:Y:S02]  /*1bc0*/  FFMA R68, R44.reuse, R14, R65 ;  /* 0x0000000e2c447223 */ /* 0x040fe40000000041 */
[C---:B------:R-:W-:Y:S02]  /*1bd0*/  FFMA R70, R44.reuse, R18, R13 ;  /* 0x000000122c467223 */ /* 0x040fe4000000000d */
[----:B------:R-:W-:Y:S02]  /*1be0*/  FFMA R78, R44, R22, R41 ;  /* 0x000000162c4e7223 */ /* 0x000fe40000000029 */
[-C--:B------:R-:W-:Y:S02]  /*1bf0*/  FFMA R39, R28, R17.reuse, R62 ;  /* 0x000000111c277223 */ /* 0x080fe4000000003e */
[----:B------:R-:W-:-:S02]  /*1c00*/  FFMA R67, R30, R17, R67 ;  /* 0x000000111e437223 */ /* 0x000fc40000000043 */
[----:B------:R-:W-:Y:S01]  /*1c10*/  FFMA R31, R32, R17, R31 ;  /* 0x00000011201f7223 */ /* 0x000fe2000000001f */
[----:B------:R-:W-:Y:S01]  /*1c20*/  LDS R30, [R8+0x250] ;  /* 0x00025000081e7984 */ /* 0x000fe20000000800 */
[-C--:B---3--:R-:W-:Y:S02]  /*1c30*/  FFMA R44, R24, R54.reuse, R81 ;  /* 0x00000036182c7223 */ /* 0x088fe40000000051 */
[-C--:B------:R-:W-:Y:S02]  /*1c40*/  FFMA R79, R38, R54.reuse, R79 ;  /* 0x00000036264f7223 */ /* 0x080fe4000000004f */
[----:B-----5:R-:W-:Y:S02]  /*1c50*/  FFMA R54, R52, R54, R53 ;  /* 0x0000003634367223 */ /* 0x020fe40000000035 */
[----:B------:R-:W-:Y:S01]  /*1c60*/  FFMA R80, R24, R22, R63 ;  /* 0x0000001618507223 */ /* 0x000fe2000000003f */
[----:B------:R-:W2:Y:S01]  /*1c70*/  LDS R53, [R8+0x1f0] ;  /* 0x0001f00008357984 */ /* 0x000ea20000000800 */
[----:B------:R-:W-:-:S02]  /*1c80*/  FFMA R17, R38, R58, R61 ;  /* 0x0000003a26117223 */ /* 0x000fc4000000003d */
[----:B------:R-:W-:Y:S01]  /*1c90*/  FFMA R82, R38, R22, R11 ;  /* 0x0000001626527223 */ /* 0x000fe2000000000b */
[----:B------:R-:W-:Y:S01]  /*1ca0*/  LDS.128 R60, [R9+0x820] ;  /* 0x00082000093c7984 */ /* 0x000fe20000000c00 */
[-C--:B------:R-:W-:Y:S02]  /*1cb0*/  FFMA R76, R24, R18.reuse, R39 ;  /* 0x00000012184c7223 */ /* 0x080fe40000000027 */
[-C--:B------:R-:W-:Y:S01]  /*1cc0*/  FFMA R81, R38, R18.reuse, R67 ;  /* 0x0000001226517223 */ /* 0x080fe20000000043 */
[----:B------:R-:W3:Y:S01]  /*1cd0*/  LDS R11, [R8+0x200] ;  /* 0x00020000080b7984 */ /* 0x000ee20000000800 */
[----:B------:R-:W-:Y:S02]  /*1ce0*/  FFMA R18, R52, R18, R31 ;  /* 0x0000001234127223 */ /* 0x000fe4000000001f */
[C---:B0-----:R-:W-:Y:S01]  /*1cf0*/  FFMA R83, R21.reuse, R51, R20 ;  /* 0x0000003315537223 */ /* 0x041fe20000000014 */
[----:B------:R-:W0:Y:S01]  /*1d00*/  LDS R31, [R8+0x210] ;  /* 0x00021000081f7984 */ /* 0x000e220000000800 */
[----:B------:R-:W-:-:S02]  /*1d10*/  FFMA R20, R21, R55, R34 ;  /* 0x0000003715147223 */ /* 0x000fc40000000022 */
[-C--:B------:R-:W-:Y:S01]  /*1d20*/  FFMA R40, R24, R46.reuse, R69 ;  /* 0x0000002e18287223 */ /* 0x080fe20000000045 */
[----:B------:R-:W4:Y:S01]  /*1d30*/  LDS.128 R64, [R9+0x2820] ;  /* 0x0028200009407984 */ /* 0x000f220000000c00 */
[----:B------:R-:W-:Y:S02]  /*1d40*/  FFMA R13, R38, R46, R71 ;  /* 0x0000002e260d7223 */ /* 0x000fe40000000047 */
[C---:B------:R-:W-:Y:S02]  /*1d50*/  FFMA R34, R21.reuse, R15, R68 ;  /* 0x0000000f15227223 */ /* 0x040fe40000000044 */
[----:B------:R-:W-:Y:S02]  /*1d60*/  FFMA R37, R21, R19, R70 ;  /* 0x0000001315257223 */ /* 0x000fe40000000046 */
[----:B------:R-:W5:Y:S01]  /*1d70*/  LDS.128 R68, [R9+0x4820] ;  /* 0x0048200009447984 */ /* 0x000f620000000c00 */
[----:B------:R-:W-:Y:S02]  /*1d80*/  FFMA R91, R28, R25, R42 ;  /* 0x000000191c5b7223 */ /* 0x000fe4000000002a */
[----:B------:R-:W-:Y:S01]  /*1d90*/  FFMA R42, R24, R50, R75 ;  /* 0x00000032182a7223 */ /* 0x000fe2000000004b */
[----:B------:R-:W0:Y:S01]  /*1da0*/  LDS R28, [R8+0x260] ;  /* 0x00026000081c7984 */ /* 0x000e220000000800 */
[----:B------:R-:W-:-:S02]  /*1db0*/  FFMA R57, R32, R57, R74 ;  /* 0x0000003920397223 */ /* 0x000fc4000000004a */
[----:B------:R-:W-:Y:S02]  /*1dc0*/  FFMA R48, R24, R58, R87 ;  /* 0x0000003a18307223 */ /* 0x000fe40000000057 */
[----:B------:R-:W-:Y:S02]  /*1dd0*/  FFMA R25, R32, R25, R84 ;  /* 0x0000001920197223 */ /* 0x000fe40000000054 */
[C---:B------:R-:W-:Y:S01]  /*1de0*/  FFMA R72, R24.reuse, R26, R91 ;  /* 0x0000001a18487223 */ /* 0x040fe2000000005b */
[----:B------:R-:W-:Y:S01]  /*1df0*/  LDS R32, [R8+0x270] ;  /* 0x0002700008207984 */ /* 0x000fe20000000800 */
[----:B------:R-:W-:Y:S02]  /*1e00*/  FFMA R74, R24, R14, R93 ;  /* 0x0000000e184a7223 */ /* 0x000fe4000000005d */
[C---:B------:R-:W-:Y:S02]  /*1e10*/  FFMA R77, R38.reuse, R50, R77 ;  /* 0x00000032264d7223 */ /* 0x040fe4000000004d */
[----:B------:R-:W-:-:S02]  /*1e20*/  FFMA R95, R38, R26, R95 ;  /* 0x0000001a265f7223 */ /* 0x000fc4000000005f */
[----:B------:R-:W-:Y:S02]  /*1e30*/  FFMA R97, R38, R14, R97 ;  /* 0x0000000e26617223 */ /* 0x000fe40000000061 */
[C---:B------:R-:W-:Y:S02]  /*1e40*/  FFMA R22, R52.reuse, R22, R35 ;  /* 0x0000001634167223 */ /* 0x040fe40000000023 */
[C---:B------:R-:W-:Y:S02]  /*1e50*/  FFMA R24, R52.reuse, R46, R45 ;  /* 0x0000002e34187223 */ /* 0x040fe4000000002d */
[C---:B------:R-:W-:Y:S02]  /*1e60*/  FFMA R35, R21.reuse, R27, R56 ;  /* 0x0000001b15237223 */ /* 0x040fe40000000038 */
[----:B------:R-:W-:Y:S02]  /*1e70*/  FFMA R50, R52, R50, R49 ;  /* 0x0000003234327223 */ /* 0x000fe40000000031 */
[----:B------:R-:W-:-:S02]  /*1e80*/  FFMA R16, R21, R47, R16 ;  /* 0x0000002f15107223 */ /* 0x000fc40000000010 */
[C---:B------:R-:W-:Y:S02]  /*1e90*/  FFMA R36, R21.reuse, R59, R36 ;  /* 0x0000003b15247223 */ /* 0x040fe40000000024 */
[----:B------:R-:W-:Y:S02]  /*1ea0*/  FFMA R38, R21, R23, R78 ;  /* 0x0000001715267223 */ /* 0x000fe4000000004e */
[C---:B-1----:R-:W-:Y:S02]  /*1eb0*/  FFMA R56, R43.reuse, R51, R42 ;  /* 0x000000332b387223 */ /* 0x042fe4000000002a */
[C---:B------:R-:W-:Y:S02]  /*1ec0*/  FFMA R21, R43.reuse, R55, R44 ;  /* 0x000000372b157223 */ /* 0x040fe4000000002c */
[C---:B------:R-:W-:Y:S02]  /*1ed0*/  FFMA R41, R43.reuse, R59, R48 ;  /* 0x0000003b2b297223 */ /* 0x040fe40000000030 */
[----:B------:R-:W-:-:S02]  /*1ee0*/  FFMA R42, R43, R19, R76 ;  /* 0x000000132b2a7223 */ /* 0x000fc4000000004c */
[C---:B------:R-:W-:Y:S02]  /*1ef0*/  FFMA R58, R52.reuse, R58, R57 ;  /* 0x0000003a343a7223 */ /* 0x040fe40000000039 */
[C---:B------:R-:W-:Y:S02]  /*1f00*/  FFMA R26, R52.reuse, R26, R25 ;  /* 0x0000001a341a7223 */ /* 0x040fe40000000019 */
[----:B------:R-:W-:Y:S02]  /*1f10*/  FFMA R14, R52, R14, R99 ;  /* 0x0000000e340e7223 */ /* 0x000fe40000000063 */
[C---:B------:R-:W-:Y:S02]  /*1f20*/  FFMA R13, R12.reuse, R47, R13 ;  /* 0x0000002f0c0d7223 */ /* 0x040fe4000000000d */
[C---:B------:R-:W-:Y:S02]  /*1f30*/  FFMA R77, R12.reuse, R51, R77 ;  /* 0x000000330c4d7223 */ /* 0x040fe4000000004d */
[----:B------:R-:W-:-:S02]  /*1f40*/  FFMA R76, R12, R55, R79 ;  /* 0x000000370c4c7223 */ /* 0x000fc4000000004f */
[C---:B------:R-:W-:Y:S02]  /*1f50*/  FFMA R46, R12.reuse, R59, R17 ;  /* 0x0000003b0c2e7223 */ /* 0x040fe40000000011 */
[C---:B------:R-:W-:Y:S02]  /*1f60*/  FFMA R44, R12.reuse, R27, R95 ;  /* 0x0000001b0c2c7223 */ /* 0x040fe4000000005f */
[C---:B------:R-:W-:Y:S02]  /*1f70*/  FFMA R45, R12.reuse, R15, R97 ;  /* 0x0000000f0c2d7223 */ /* 0x040fe40000000061 */
[C---:B------:R-:W-:Y:S02]  /*1f80*/  FFMA R48, R12.reuse, R19, R81 ;  /* 0x000000130c307223 */ /* 0x040fe40000000051 */
[----:B------:R-:W-:Y:S02]  /*1f90*/  FFMA R49, R12, R23, R82 ;  /* 0x000000170c317223 */ /* 0x000fe40000000052 */
[----:B------:R-:W-:-:S02]  /*1fa0*/  FFMA R52, R43, R47, R40 ;  /* 0x0000002f2b347223 */ /* 0x000fc40000000028 */
[C---:B--2---:R-:W-:Y:S02]  /*1fb0*/  FFMA R12, R53.reuse, R47, R24 ;  /* 0x0000002f350c7223 */ /* 0x044fe40000000018 */
[C---:B------:R-:W-:Y:S02]  /*1fc0*/  FFMA R17, R53.reuse, R51, R50 ;  /* 0x0000003335117223 */ /* 0x040fe40000000032 */
[C---:B---3--:R-:W-:Y:S02]  /*1fd0*/  FFMA R16, R60.reuse, R11, R16 ;  /* 0x0000000b3c107223 */ /* 0x048fe40000000010 */
[----:B------:R-:W-:Y:S02]  /*1fe0*/  FFMA R58, R53, R59, R58 ;  /* 0x0000003b353a7223 */ /* 0x000fe4000000003a */
[C---:B------:R-:W-:Y:S02]  /*1ff0*/  FFMA R52, R60.reuse, R29, R52 ;  /* 0x0000001d3c347223 */ /* 0x040fe40000000034 */
[----:B0-----:R-:W-:-:S02]  /*2000*/  FFMA R57, R60, R31, R13 ;  /* 0x0000001f3c397223 */ /* 0x001fc4000000000d */
[C---:B------:R-:W-:Y:S02]  /*2010*/  FFMA R39, R43.reuse, R27, R72 ;  /* 0x0000001b2b277223 */ /* 0x040fe40000000048 */
[----:B------:R-:W-:Y:S02]  /*2020*/  FFMA R40, R43, R15, R74 ;  /* 0x0000000f2b287223 */ /* 0x000fe4000000004a */
[C---:B------:R-:W-:Y:S01]  /*2030*/  FFMA R54, R53.reuse, R55, R54 ;  /* 0x0000003735367223 */ /* 0x040fe20000000036 */
[----:B------:R-:W0:Y:S01]  /*2040*/  LDS.128 R72, [R9+0x6820] ;  /* 0x0068200009487984 */ /* 0x000e220000000c00 */
[C---:B------:R-:W-:Y:S02]  /*2050*/  FFMA R78, R53.reuse, R27, R26 ;  /* 0x0000001b354e7223 */ /* 0x040fe4000000001a */
[C---:B------:R-:W-:Y:S01]  /*2060*/  FFMA R51, R53.reuse, R15, R14 ;  /* 0x0000000f35337223 */ /* 0x040fe2000000000e */
[----:B------:R-:W1:Y:S01]  /*2070*/  LDS.128 R24, [R9+0x8a0] ;  /* 0x0008a00009187984 */ /* 0x000e620000000c00 */
[----:B------:R-:W-:-:S02]  /*2080*/  FFMA R47, R53, R19, R18 ;  /* 0x00000013352f7223 */ /* 0x000fc40000000012 */
[----:B------:R-:W-:Y:S02]  /*2090*/  FFMA R50, R53, R23, R22 ;  /* 0x0000001735327223 */ /* 0x000fe40000000016 */
[----:B------:R-:W-:Y:S02]  /*20a0*/  FFMA R60, R60, R33, R12 ;  /* 0x000000213c3c7223 */ /* 0x000fe4000000000c */
[-C--:B----4-:R-:W-:Y:S01]  /*20b0*/  FFMA R59, R11, R64.reuse, R83 ;  /* 0x000000400b3b7223 */ /* 0x090fe20000000053 */
[----:B------:R-:W2:Y:S01]  /*20c0*/  LDS.128 R12, [R9+0x28a0] ;  /* 0x0028a000090c7984 */ /* 0x000ea20000000c00 */
[----:B------:R-:W-:Y:S02]  /*20d0*/  FFMA R56, R29, R64, R56 ;  /* 0x000000401d387223 */ /* 0x000fe40000000038 */
[----:B------:R-:W-:Y:S02]  /*20e0*/  FFMA R79, R64, R31, R77 ;  /* 0x0000001f404f7223 */ /* 0x000fe4000000004d */
[----:B------:R-:W-:-:S02]  /*20f0*/  FFMA R53, R10, R61, R16 ;  /* 0x0000003d0a357223 */ /* 0x000fc40000000010 */
[----:B------:R-:W-:Y:S02]  /*2100*/  FFMA R64, R64, R33, R17 ;  /* 0x0000002140407223 */ /* 0x000fe40000000011 */
[----:B------:R-:W3:Y:S01]  /*2110*/  LDS.128 R16, [R9+0x48a0] ;  /* 0x0048a00009107984 */ /* 0x000ee20000000c00 */
[----:B------:R-:W-:Y:S02]  /*2120*/  FFMA R43, R43, R23, R80 ;  /* 0x000000172b2b7223 */ /* 0x000fe40000000050 */
[-C--:B-----5:R-:W-:Y:S02]  /*2130*/  FFMA R85, R11, R68.reuse, R20 ;  /* 0x000000440b557223 */ /* 0x0a0fe40000000014 */
[----:B------:R-:W-:Y:S02]  /*2140*/  FFMA R83, R29, R68, R21 ;  /* 0x000000441d537223 */ /* 0x000fe40000000015 */
[----:B------:R-:W4:Y:S01]  /*2150*/  LDS.128 R20, [R9+0x68a0] ;  /* 0x0068a00009147984 */ /* 0x000f220000000c00 */
[----:B------:R-:W-:-:S02]  /*2160*/  FFMA R55, R28, R61, R52 ;  /* 0x0000003d1c377223 */ /* 0x000fc40000000034 */
[----:B------:R-:W-:Y:S01]  /*2170*/  FFMA R54, R68, R33, R54 ;  /* 0x0000002144367223 */ /* 0x000fe20000000036 */
[----:B------:R-:W5:Y:S01]  /*2180*/  LDS R52, [R8+0x280] ;  /* 0x0002800008347984 */ /* 0x000f620000000800 */
[----:B------:R-:W-:Y:S02]  /*2190*/  FFMA R85, R10, R69, R85 ;  /* 0x000000450a557223 */ /* 0x000fe40000000055 */
[----:B------:R-:W-:Y:S02]  /*21a0*/  FFMA R76, R68, R31, R76 ;  /* 0x0000001f444c7223 */ /* 0x000fe4000000004c */
[----:B------:R-:W-:Y:S02]  /*21b0*/  FFMA R59, R10, R65, R59 ;  /* 0x000000410a3b7223 */ /* 0x000fe4000000003b */
[----:B------:R-:W-:Y:S02]  /*21c0*/  FFMA R57, R30, R61, R57 ;  /* 0x0000003d1e397223 */ /* 0x000fe40000000039 */
[----:B0-----:R-:W-:-:S02]  /*21d0*/  FFMA R58, R72, R33, R58 ;  /* 0x00000021483a7223 */ /* 0x001fc4000000003a */
[----:B------:R-:W-:Y:S02]  /*21e0*/  FFMA R41, R29, R72, R41 ;  /* 0x000000481d297223 */ /* 0x000fe40000000029 */
[-C--:B-1----:R-:W-:Y:S02]  /*21f0*/  FFMA R35, R11, R24.reuse, R35 ;  /* 0x000000180b237223 */ /* 0x082fe40000000023 */
[-C--:B------:R-:W-:Y:S02]  /*2200*/  FFMA R39, R29, R24.reuse, R39 ;  /* 0x000000181d277223 */ /* 0x080fe40000000027 */
[-C--:B------:R-:W-:Y:S02]  /*2210*/  FFMA R44, R31, R24.reuse, R44 ;  /* 0x000000181f2c7223 */ /* 0x080fe4000000002c */
[----:B------:R-:W-:Y:S02]  /*2220*/  FFMA R78, R33, R24, R78 ;  /* 0x00000018214e7223 */ /* 0x000fe4000000004e */
[-C--:B--2---:R-:W-:Y:S01]  /*2230*/  FFMA R34, R11, R12.reuse, R34 ;  /* 0x0000000c0b227223 */ /* 0x084fe20000000022 */
[----:B------:R-:W0:Y:S01]  /*2240*/  LDS R24, [R8+0x2a0] ;  /* 0x0002a00008187984 */ /* 0x000e220000000800 */
[----:B------:R-:W-:-:S02]  /*2250*/  FFMA R40, R29, R12, R40 ;  /* 0x0000000c1d287223 */ /* 0x000fc40000000028 */
[-C--:B------:R-:W-:Y:S02]  /*2260*/  FFMA R45, R31, R12.reuse, R45 ;  /* 0x0000000c1f2d7223 */ /* 0x080fe4000000002d */
[----:B------:R-:W-:Y:S02]  /*2270*/  FFMA R51, R33, R12, R51 ;  /* 0x0000000c21337223 */ /* 0x000fe40000000033 */
[----:B------:R-:W1:Y:S01]  /*2280*/  LDS R12, [R8+0x290] ;  /* 0x00029000080c7984 */ /* 0x000e620000000800 */
[-C--:B---3--:R-:W-:Y:S02]  /*2290*/  FFMA R37, R11, R16.reuse, R37 ;  /* 0x000000100b257223 */ /* 0x088fe40000000025 */
[-C--:B------:R-:W-:Y:S02]  /*22a0*/  FFMA R42, R29, R16.reuse, R42 ;  /* 0x000000101d2a7223 */ /* 0x080fe4000000002a */
[-C--:B------:R-:W-:Y:S02]  /*22b0*/  FFMA R48, R31, R16.reuse, R48 ;  /* 0x000000101f307223 */ /* 0x080fe40000000030 */
[----:B------:R-:W-:-:S02]  /*22c0*/  FFMA R47, R33, R16, R47 ;  /* 0x00000010212f7223 */ /* 0x000fc4000000002f */
[----:B------:R-:W2:Y:S01]  /*22d0*/  LDS R16, [R8+0x2b0] ;  /* 0x0002b00008107984 */ /* 0x000ea20000000800 */
[----:B----4-:R-:W-:Y:S02]  /*22e0*/  FFMA R50, R33, R20, R50 ;  /* 0x0000001421327223 */ /* 0x010fe40000000032 */
[----:B------:R-:W-:Y:S01]  /*22f0*/  FFMA R91, R10, R13, R34 ;  /* 0x0000000d0a5b7223 */ /* 0x000fe20000000022 */
[----:B------:R-:W3:Y:S01]  /*2300*/  LDS R33, [R8+0x2c0] ;  /* 0x0002c00008217984 */ /* 0x000ee20000000800 */
[----:B-----5:R-:W-:Y:S02]  /*2310*/  FFMA R34, R52, R70, R85 ;  /* 0x0000004634227223 */ /* 0x020fe40000000055 */
[----:B------:R-:W-:Y:S01]  /*2320*/  FFMA R36, R11, R72, R36 ;  /* 0x000000480b247223 */ /* 0x000fe20000000024 */
[----:B------:R-:W4:Y:S01]  /*2330*/  LDS R85, [R8+0x2e0] ;  /* 0x0002e00008557984 */ /* 0x000f220000000800 */
[----:B------:R-:W-:Y:S02]  /*2340*/  FFMA R46, R72, R31, R46 ;  /* 0x0000001f482e7223 */ /* 0x000fe4000000002e */
[----:B------:R-:W-:-:S02]  /*2350*/  FFMA R89, R28, R73, R41 ;  /* 0x000000491c597223 */ /* 0x000fc40000000029 */
[-C--:B------:R-:W-:Y:S02]  /*2360*/  FFMA R87, R10, R73.reuse, R36 ;  /* 0x000000490a577223 */ /* 0x080fe40000000024 */
[-C--:B------:R-:W-:Y:S02]  /*2370*/  FFMA R41, R30, R73.reuse, R46 ;  /* 0x000000491e297223 */ /* 0x080fe4000000002e */
[-C--:B------:R-:W-:Y:S02]  /*2380*/  FFMA R38, R11, R20.reuse, R38 ;  /* 0x000000140b267223 */ /* 0x080fe40000000026 */
[-C--:B------:R-:W-:Y:S02]  /*2390*/  FFMA R43, R29, R20.reuse, R43 ;  /* 0x000000141d2b7223 */ /* 0x080fe4000000002b */
[----:B------:R-:W-:Y:S02]  /*23a0*/  FFMA R49, R31, R20, R49 ;  /* 0x000000141f317223 */ /* 0x000fe40000000031 */
[----:B------:R-:W-:-:S02]  /*23b0*/  FFMA R73, R32, R73, R58 ;  /* 0x0000004920497223 */ /* 0x000fc4000000003a */
[-C--:B------:R-:W-:Y:S02]  /*23c0*/  FFMA R93, R28, R13.reuse, R40 ;  /* 0x0000000d1c5d7223 */ /* 0x080fe40000000028 */
[-C--:B------:R-:W-:Y:S02]  /*23d0*/  FFMA R45, R30, R13.reuse, R45 ;  /* 0x0000000d1e2d7223 */ /* 0x080fe4000000002d */
[----:B------:R-:W-:Y:S02]  /*23e0*/  FFMA R51, R32, R13, R51 ;  /* 0x0000000d20337223 */ /* 0x000fe40000000033 */
[----:B------:R-:W-:Y:S02]  /*23f0*/  FFMA R13, R28, R17, R42 ;  /* 0x000000111c0d7223 */ /* 0x000fe4000000002a */
[-C--:B------:R-:W-:Y:S02]  /*2400*/  FFMA R11, R10, R21.reuse, R38 ;  /* 0x000000150a0b7223 */ /* 0x080fe40000000026 */
[----:B------:R-:W-:-:S02]  /*2410*/  FFMA R43, R28, R21, R43 ;  /* 0x000000151c2b7223 */ /* 0x000fc4000000002b */
[----:B------:R-:W-:Y:S02]  /*2420*/  FFMA R49, R30, R21, R49 ;  /* 0x000000151e317223 */ /* 0x000fe40000000031 */
[----:B------:R-:W-:Y:S02]  /*2430*/  FFMA R20, R52, R62, R53 ;  /* 0x0000003e34147223 */ /* 0x000fe40000000035 */
[----:B------:R-:W-:Y:S02]  /*2440*/  FFMA R95, R30, R25, R44 ;  /* 0x000000191e5f7223 */ /* 0x000fe4000000002c */
[----:B------:R-:W-:Y:S01]  /*2450*/  FFMA R21, R32, R21, R50 ;  /* 0x0000001520157223 */ /* 0x000fe20000000032 */
[----:B------:R-:W5:Y:S01]  /*2460*/  LDS R44, [R8+0x2d0] ;  /* 0x0002d000082c7984 */ /* 0x000f620000000800 */
[-C--:B------:R-:W-:Y:S02]  /*2470*/  FFMA R46, R52, R74.reuse, R87 ;  /* 0x0000004a342e7223 */ /* 0x080fe40000000057 */
[----:B0-----:R-:W-:-:S02]  /*2480*/  FFMA R58, R24, R74, R89 ;  /* 0x0000004a183a7223 */ /* 0x001fc40000000059 */
[-C--:B-1----:R-:W-:Y:S02]  /*2490*/  FFMA R53, R12, R74.reuse, R41 ;  /* 0x0000004a0c357223 */ /* 0x082fe40000000029 */
[----:B------:R-:W-:Y:S02]  /*24a0*/  FFMA R39, R28, R25, R39 ;  /* 0x000000191c277223 */ /* 0x000fe40000000027 */
[----:B------:R-:W-:Y:S02]  /*24b0*/  FFMA R37, R10, R17, R37 ;  /* 0x000000110a257223 */ /* 0x000fe40000000025 */
[----:B--2---:R-:W-:Y:S02]  /*24c0*/  FFMA R74, R16, R74, R73 ;  /* 0x0000004a104a7223 */ /* 0x004fe40000000049 */
[----:B------:R-:W-:Y:S01]  /*24d0*/  FFMA R35, R10, R25, R35 ;  /* 0x000000190a237223 */ /* 0x000fe20000000023 */
[----:B------:R-:W0:Y:S01]  /*24e0*/  LDS R73, [R8+0x2f0] ;  /* 0x0002f00008497984 */ /* 0x000e220000000800 */
[----:B------:R-:W-:-:S02]  /*24f0*/  FFMA R77, R28, R65, R56 ;  /* 0x000000411c4d7223 */ /* 0x000fc40000000038 */
[----:B------:R-:W-:Y:S01]  /*2500*/  FFMA R79, R30, R65, R79 ;  /* 0x000000411e4f7223 */ /* 0x000fe2000000004f */
[----:B------:R-:W-:Y:S01]  /*2510*/  LDS R10, [R8+0x340] ;  /* 0x00034000080a7984 */ /* 0x000fe20000000800 */
[-C--:B------:R-:W-:Y:S02]  /*2520*/  FFMA R83, R28, R69.reuse, R83 ;  /* 0x000000451c537223 */ /* 0x080fe40000000053 */
[----:B------:R-:W-:Y:S02]  /*2530*/  FFMA R81, R30, R69, R76 ;  /* 0x000000451e517223 */ /* 0x000fe4000000004c */
[C---:B------:R-:W-:Y:S02]  /*2540*/  FFMA R25, R32.reuse, R25, R78 ;  /* 0x0000001920197223 */ /* 0x040fe4000000004e */
[C---:B------:R-:W-:Y:S02]  /*2550*/  FFMA R61, R32.reuse, R61, R60 ;  /* 0x0000003d203d7223 */ /* 0x040fe4000000003c */
[----:B------:R-:W-:-:S02]  /*2560*/  FFMA R65, R32, R65, R64 ;  /* 0x0000004120417223 */ /* 0x000fc40000000040 */
[----:B------:R-:W-:Y:S02]  /*2570*/  FFMA R69, R32, R69, R54 ;  /* 0x0000004520457223 */ /* 0x000fe40000000036 */
[-C--:B------:R-:W-:Y:S02]  /*2580*/  FFMA R97, R30, R17.reuse, R48 ;  /* 0x000000111e617223 */ /* 0x080fe40000000030 */
[----:B------:R-:W-:Y:S01]  /*2590*/  FFMA R47, R32, R17, R47 ;  /* 0x00000011202f7223 */ /* 0x000fe2000000002f */
[----:B------:R-:W-:Y:S01]  /*25a0*/  LDS.128 R28, [R9+0x2830] ;  /* 0x00283000091c7984 */ /* 0x000fe20000000c00 */
[----:B------:R-:W-:Y:S02]  /*25b0*/  FFMA R78, R52, R22, R11 ;  /* 0x00000016344e7223 */ /* 0x000fe4000000000b */
[----:B------:R-:W-:Y:S01]  /*25c0*/  FFMA R76, R24, R18, R13 ;  /* 0x00000012184c7223 */ /* 0x000fe2000000000d */
[----:B------:R-:W1:Y:S01]  /*25d0*/  LDS R11, [R8+0x300] ;  /* 0x00030000080b7984 */ /* 0x000e620000000800 */
[----:B------:R-:W-:-:S02]  /*25e0*/  FFMA R32, R52, R66, R59 ;  /* 0x0000004234207223 */ /* 0x000fc4000000003b */
[----:B------:R-:W-:Y:S01]  /*25f0*/  FFMA R88, R16, R22, R21 ;  /* 0x0000001610587223 */ /* 0x000fe20000000015 */
[----:B------:R-:W2:Y:S01]  /*2600*/  LDS R13, [R8+0x320] ;  /* 0x00032000080d7984 */ /* 0x000ea20000000800 */
[C---:B------:R-:W-:Y:S02]  /*2610*/  FFMA R54, R52.reuse, R26, R35 ;  /* 0x0000001a34367223 */ /* 0x040fe40000000023 */
[C---:B------:R-:W-:Y:S01]  /*2620*/  FFMA R64, R52.reuse, R14, R91 ;  /* 0x0000000e34407223 */ /* 0x040fe2000000005b */
[----:B------:R-:W0:Y:S01]  /*2630*/  LDS R17, [R8+0x310] ;  /* 0x0003100008117984 */ /* 0x000e220000000800 */
[----:B------:R-:W-:Y:S02]  /*2640*/  FFMA R72, R52, R18, R37 ;  /* 0x0000001234487223 */ /* 0x000fe40000000025 */
[C---:B------:R-:W-:Y:S01]  /*2650*/  FFMA R56, R24.reuse, R26, R39 ;  /* 0x0000001a18387223 */ /* 0x040fe20000000027 */
[----:B------:R-:W0:Y:S01]  /*2660*/  LDS R21, [R8+0x330] ;  /* 0x0003300008157984 */ /* 0x000e220000000800 */
[----:B------:R-:W-:-:S02]  /*2670*/  FFMA R40, R24, R62, R55 ;  /* 0x0000003e18287223 */ /* 0x000fc40000000037 */
[----:B------:R-:W-:Y:S01]  /*2680*/  FFMA R68, R24, R14, R93 ;  /* 0x0000000e18447223 */ /* 0x000fe2000000005d */
[----:B------:R-:W0:Y:S01]  /*2690*/  LDS.128 R36, [R9+0x830] ;  /* 0x0008300009247984 */ /* 0x000e220000000c00 */
[C---:B------:R-:W-:Y:S02]  /*26a0*/  FFMA R48, R12.reuse, R62, R57 ;  /* 0x0000003e0c307223 */ /* 0x040fe40000000039 */
[C---:B------:R-:W-:Y:S02]  /*26b0*/  FFMA R79, R12.reuse, R66, R79 ;  /* 0x000000420c4f7223 */ /* 0x040fe4000000004f */
[C---:B------:R-:W-:Y:S02]  /*26c0*/  FFMA R81, R12.reuse, R70, R81 ;  /* 0x000000460c517223 */ /* 0x040fe40000000051 */
[C---:B------:R-:W-:Y:S02]  /*26d0*/  FFMA R95, R12.reuse, R26, R95 ;  /* 0x0000001a0c5f7223 */ /* 0x040fe4000000005f */
[----:B------:R-:W-:-:S02]  /*26e0*/  FFMA R45, R12, R14, R45 ;  /* 0x0000000e0c2d7223 */ /* 0x000fc4000000002d */
[C---:B------:R-:W-:Y:S02]  /*26f0*/  FFMA R97, R12.reuse, R18, R97 ;  /* 0x000000120c617223 */ /* 0x040fe40000000061 */
[----:B------:R-:W-:Y:S02]  /*2700*/  FFMA R49, R12, R22, R49 ;  /* 0x000000160c317223 */ /* 0x000fe40000000031 */
[----:B------:R-:W-:Y:S01]  /*2710*/  FFMA R84, R16, R14, R51 ;  /* 0x0000000e10547223 */ /* 0x000fe20000000033 */
[----:B------:R-:W0:Y:S01]  /*2720*/  LDS R12, [R8+0x360] ;  /* 0x00036000080c7984 */ /* 0x000e220000000800 */
[C---:B------:R-:W-:Y:S02]  /*2730*/  FFMA R42, R24.reuse, R66, R77 ;  /* 0x00000042182a7223 */ /* 0x040fe4000000004d */
[C---:B------:R-:W-:Y:S01]  /*2740*/  FFMA R60, R24.reuse, R70, R83 ;  /* 0x00000046183c7223 */ /* 0x040fe20000000053 */
[----:B------:R-:W0:Y:S01]  /*2750*/  LDS R14, [R8+0x350] ;  /* 0x00035000080e7984 */ /* 0x000e220000000800 */
[----:B------:R-:W-:-:S02]  /*2760*/  FFMA R80, R24, R22, R43 ;  /* 0x0000001618507223 */ /* 0x000fc4000000002b */
[C---:B------:R-:W-:Y:S02]  /*2770*/  FFMA R62, R16.reuse, R62, R61 ;  /* 0x0000003e103e7223 */ /* 0x040fe4000000003d */
[C---:B------:R-:W-:Y:S02]  /*2780*/  FFMA R50, R16.reuse, R66, R65 ;  /* 0x0000004210327223 */ /* 0x040fe40000000041 */
[C---:B------:R-:W-:Y:S02]  /*2790*/  FFMA R52, R16.reuse, R70, R69 ;  /* 0x0000004610347223 */ /* 0x040fe40000000045 */
[C---:B------:R-:W-:Y:S02]  /*27a0*/  FFMA R82, R16.reuse, R26, R25 ;  /* 0x0000001a10527223 */ /* 0x040fe40000000019 */
[----:B------:R-:W-:Y:S02]  /*27b0*/  FFMA R86, R16, R18, R47 ;  /* 0x0000001210567223 */ /* 0x000fe4000000002f */
[C---:B---3--:R-:W-:Y:S01]  /*27c0*/  FFMA R51, R33.reuse, R63, R20 ;  /* 0x0000003f21337223 */ /* 0x048fe20000000014 */
[----:B------:R-:W3:Y:S01]  /*27d0*/  LDS R16, [R8+0x370] ;  /* 0x0003700008107984 */ /* 0x000ee20000000800 */
[----:B------:R-:W-:-:S02]  /*27e0*/  FFMA R55, R33, R67, R32 ;  /* 0x0000004321377223 */ /* 0x000fc40000000020 */
[C---:B------:R-:W-:Y:S02]  /*27f0*/  FFMA R26, R33.reuse, R71, R34 ;  /* 0x00000047211a7223 */ /* 0x040fe40000000022 */
[C---:B------:R-:W-:Y:S02]  /*2800*/  FFMA R22, R33.reuse, R75, R46 ;  /* 0x0000004b21167223 */ /* 0x040fe4000000002e */
[C---:B------:R-:W-:Y:S02]  /*2810*/  FFMA R20, R33.reuse, R27, R54 ;  /* 0x0000001b21147223 */ /* 0x040fe40000000036 */
[C---:B------:R-:W-:Y:S02]  /*2820*/  FFMA R18, R33.reuse, R15, R64 ;  /* 0x0000000f21127223 */ /* 0x040fe40000000040 */
[C---:B------:R-:W-:Y:S02]  /*2830*/  FFMA R24, R33.reuse, R19, R72 ;  /* 0x0000001321187223 */ /* 0x040fe40000000048 */
[----:B------:R-:W-:-:S02]  /*2840*/  FFMA R25, R33, R23, R78 ;  /* 0x0000001721197223 */ /* 0x000fc4000000004e */
[----:B------:R-:W1:Y:S01]  /*2850*/  LDS.128 R32, [R9+0x4830] ;  /* 0x0048300009207984 */ /* 0x000e620000000c00 */
[C---:B----4-:R-:W-:Y:S02]  /*2860*/  FFMA R54, R85.reuse, R63, R40 ;  /* 0x0000003f55367223 */ /* 0x050fe40000000028 */
[C---:B------:R-:W-:Y:S02]  /*2870*/  FFMA R61, R85.reuse, R67, R42 ;  /* 0x00000043553d7223 */ /* 0x040fe4000000002a */
[----:B------:R-:W4:Y:S01]  /*2880*/  LDS.128 R40, [R9+0x6830] ;  /* 0x0068300009287984 */ /* 0x000f220000000c00 */
[----:B------:R-:W-:Y:S02]  /*2890*/  FFMA R57, R85, R27, R56 ;  /* 0x0000001b55397223 */ /* 0x000fe40000000038 */
[C---:B-----5:R-:W-:Y:S02]  /*28a0*/  FFMA R79, R44.reuse, R67, R79 ;  /* 0x000000432c4f7223 */ /* 0x060fe4000000004f */
[----:B------:R-:W-:-:S02]  /*28b0*/  FFMA R69, R44, R75, R53 ;  /* 0x0000004b2c457223 */ /* 0x000fc40000000035 */
[----:B------:R-:W-:Y:S02]  /*28c0*/  FFMA R56, R85, R15, R68 ;  /* 0x0000000f55387223 */ /* 0x000fe40000000044 */
[----:B0-----:R-:W-:Y:S02]  /*28d0*/  FFMA R53, R73, R67, R50 ;  /* 0x0000004349357223 */ /* 0x001fe40000000032 */
[C---:B------:R-:W-:Y:S02]  /*28e0*/  FFMA R59, R85.reuse, R19, R76 ;  /* 0x00000013553b7223 */ /* 0x040fe4000000004c */
[----:B------:R-:W-:Y:S02]  /*28f0*/  FFMA R64, R85, R23, R80 ;  /* 0x0000001755407223 */ /* 0x000fe40000000050 */
[C---:B------:R-:W-:Y:S02]  /*2900*/  FFMA R48, R44.reuse, R63, R48 ;  /* 0x0000003f2c307223 */ /* 0x040fe40000000030 */
[----:B------:R-:W-:-:S02]  /*2910*/  FFMA R66, R44, R15, R45 ;  /* 0x0000000f2c427223 */ /* 0x000fc4000000002d */
[C---:B------:R-:W-:Y:S02]  /*2920*/  FFMA R68, R44.reuse, R19, R97 ;  /* 0x000000132c447223 */ /* 0x040fe40000000061 */
[----:B------:R-:W-:Y:S02]  /*2930*/  FFMA R70, R44, R23, R49 ;  /* 0x000000172c467223 */ /* 0x000fe40000000031 */
[C---:B------:R-:W-:Y:S02]  /*2940*/  FFMA R62, R73.reuse, R63, R62 ;  /* 0x0000003f493e7223 */ /* 0x040fe4000000003e */
[C---:B------:R-:W-:Y:S02]  /*2950*/  FFMA R63, R73.reuse, R71, R52 ;  /* 0x00000047493f7223 */ /* 0x040fe40000000034 */
[C---:B------:R-:W-:Y:S02]  /*2960*/  FFMA R74, R73.reuse, R75, R74 ;  /* 0x0000004b494a7223 */ /* 0x040fe4000000004a */
[----:B------:R-:W-:-:S02]  /*2970*/  FFMA R82, R73, R27, R82 ;  /* 0x0000001b49527223 */ /* 0x000fc40000000052 */
[C---:B------:R-:W-:Y:S02]  /*2980*/  FFMA R15, R73.reuse, R15, R84 ;  /* 0x0000000f490f7223 */ /* 0x040fe40000000054 */
[C---:B------:R-:W-:Y:S02]  /*2990*/  FFMA R19, R73.reuse, R19, R86 ;  /* 0x0000001349137223 */ /* 0x040fe40000000056 */
[----:B------:R-:W-:Y:S02]  /*29a0*/  FFMA R23, R73, R23, R88 ;  /* 0x0000001749177223 */ /* 0x000fe40000000058 */
[-C--:B-1----:R-:W-:Y:S01]  /*29b0*/  FFMA R73, R11, R28.reuse, R55 ;  /* 0x0000001c0b497223 */ /* 0x082fe20000000037 */
[----:B------:R-:W-:Y:S01]  /*29c0*/  LDS R88, [R8+0x5a0] ;  /* 0x0005a00008587984 */ /* 0x000fe20000000800 */
[----:B--2---:R-:W-:Y:S02]  /*29d0*/  FFMA R61, R13, R28, R61 ;  /* 0x0000001c0d3d7223 */ /* 0x004fe4000000003d */
[----:B------:R-:W-:-:S02]  /*29e0*/  FFMA R77, R28, R17, R79 ;  /* 0x000000111c4d7223 */ /* 0x000fc4000000004f */
[-C--:B------:R-:W-:Y:S02]  /*29f0*/  FFMA R60, R85, R71.reuse, R60 ;  /* 0x00000047553c7223 */ /* 0x080fe4000000003c */
[C---:B------:R-:W-:Y:S02]  /*2a00*/  FFMA R81, R44.reuse, R71, R81 ;  /* 0x000000472c517223 */ /* 0x040fe40000000051 */
[----:B------:R-:W-:Y:S02]  /*2a10*/  FFMA R65, R44, R27, R95 ;  /* 0x0000001b2c417223 */ /* 0x000fe4000000005f */
[----:B------:R-:W-:Y:S01]  /*2a20*/  FFMA R28, R28, R21, R53 ;  /* 0x000000151c1c7223 */ /* 0x000fe20000000035 */
[----:B------:R-:W0:Y:S01]  /*2a30*/  LDS.128 R44, [R9+0x8b0] ;  /* 0x0008b000092c7984 */ /* 0x000e220000000c00 */
[C---:B------:R-:W-:Y:S02]  /*2a40*/  FFMA R27, R36.reuse, R11, R51 ;  /* 0x0000000b241b7223 */ /* 0x040fe40000000033 */
[----:B------:R-:W-:-:S02]  /*2a50*/  FFMA R54, R36, R13, R54 ;  /* 0x0000000d24367223 */ /* 0x000fc40000000036 */
[C---:B------:R-:W-:Y:S02]  /*2a60*/  FFMA R71, R36.reuse, R17, R48 ;  /* 0x0000001124477223 */ /* 0x040fe40000000030 */
[----:B------:R-:W-:Y:S01]  /*2a70*/  FFMA R62, R36, R21, R62 ;  /* 0x00000015243e7223 */ /* 0x000fe2000000003e */
[----:B------:R-:W1:Y:S01]  /*2a80*/  LDS.128 R48, [R9+0x28b0] ;  /* 0x0028b00009307984 */ /* 0x000e620000000c00 */
[----:B------:R-:W-:Y:S02]  /*2a90*/  FFMA R58, R85, R75, R58 ;  /* 0x0000004b553a7223 */ /* 0x000fe4000000003a */
[-C--:B------:R-:W-:Y:S02]  /*2aa0*/  FFMA R73, R10, R29.reuse, R73 ;  /* 0x0000001d0a497223 */ /* 0x080fe40000000049 */
[-C--:B------:R-:W-:Y:S02]  /*2ab0*/  FFMA R75, R12, R29.reuse, R61 ;  /* 0x0000001d0c4b7223 */ /* 0x080fe4000000003d */
[----:B------:R-:W-:-:S02]  /*2ac0*/  FFMA R77, R14, R29, R77 ;  /* 0x0000001d0e4d7223 */ /* 0x000fc4000000004d */
[----:B---3--:R-:W-:Y:S02]  /*2ad0*/  FFMA R29, R16, R29, R28 ;  /* 0x0000001d101d7223 */ /* 0x008fe4000000001c */
[-C--:B------:R-:W-:Y:S02]  /*2ae0*/  FFMA R27, R10, R37.reuse, R27 ;  /* 0x000000250a1b7223 */ /* 0x080fe4000000001b */
[-C--:B------:R-:W-:Y:S02]  /*2af0*/  FFMA R67, R12, R37.reuse, R54 ;  /* 0x000000250c437223 */ /* 0x080fe40000000036 */
[----:B------:R-:W-:Y:S01]  /*2b00*/  FFMA R71, R14, R37, R71 ;  /* 0x000000250e477223 */ /* 0x000fe20000000047 */
[----:B------:R-:W2:Y:S01]  /*2b10*/  LDS.128 R52, [R9+0x48b0] ;  /* 0x0048b00009347984 */ /* 0x000ea20000000c00 */
[-C--:B------:R-:W-:Y:S02]  /*2b20*/  FFMA R26, R11, R32.reuse, R26 ;  /* 0x000000200b1a7223 */ /* 0x080fe4000000001a */
[----:B------:R-:W-:-:S02]  /*2b30*/  FFMA R28, R13, R32, R60 ;  /* 0x000000200d1c7223 */ /* 0x000fc4000000003c */
[----:B------:R-:W-:Y:S02]  /*2b40*/  FFMA R79, R32, R17, R81 ;  /* 0x00000011204f7223 */ /* 0x000fe40000000051 */
[----:B------:R-:W-:Y:S02]  /*2b50*/  FFMA R37, R16, R37, R62 ;  /* 0x0000002510257223 */ /* 0x000fe4000000003e */
[----:B------:R-:W-:Y:S02]  /*2b60*/  FFMA R32, R32, R21, R63 ;  /* 0x0000001520207223 */ /* 0x000fe4000000003f */
[----:B------:R-:W3:Y:S01]  /*2b70*/  LDS.128 R60, [R9+0x68b0] ;  /* 0x0068b000093c7984 */ /* 0x000ee20000000c00 */
[----:B----4-:R-:W-:Y:S02]  /*2b80*/  FFMA R22, R11, R40, R22 ;  /* 0x000000280b167223 */ /* 0x010fe40000000016 */
[-C--:B------:R-:W-:Y:S02]  /*2b90*/  FFMA R83, R10, R33.reuse, R26 ;  /* 0x000000210a537223 */ /* 0x080fe4000000001a */
[-C--:B------:R-:W-:Y:S01]  /*2ba0*/  FFMA R81, R12, R33.reuse, R28 ;  /* 0x000000210c517223 */ /* 0x080fe2000000001c */
[----:B------:R-:W-:Y:S01]  /*2bb0*/  LDS R26, [R8+0x380] ;  /* 0x00038000081a7984 */ /* 0x000fe20000000800 */
[----:B------:R-:W-:-:S02]  /*2bc0*/  FFMA R79, R14, R33, R79 ;  /* 0x000000210e4f7223 */ /* 0x000fc4000000004f */
[----:B------:R-:W-:Y:S01]  /*2bd0*/  FFMA R85, R10, R41, R22 ;  /* 0x000000290a557223 */ /* 0x000fe20000000016 */
[----:B------:R-:W-:Y:S01]  /*2be0*/  LDS R28, [R8+0x390] ;  /* 0x00039000081c7984 */ /* 0x000fe20000000800 */
[----:B------:R-:W-:Y:S02]  /*2bf0*/  FFMA R33, R16, R33, R32 ;  /* 0x0000002110217223 */ /* 0x000fe40000000020 */
[----:B0-----:R-:W-:Y:S01]  /*2c00*/  FFMA R65, R17, R44, R65 ;  /* 0x0000002c11417223 */ /* 0x001fe20000000041 */
[----:B------:R-:W0:Y:S01]  /*2c10*/  LDS R22, [R8+0x3a0] ;  /* 0x0003a00008167984 */ /* 0x000e220000000800 */
[-C--:B-1----:R-:W-:Y:S02]  /*2c20*/  FFMA R18, R11, R48.reuse, R18 ;  /* 0x000000300b127223 */ /* 0x082fe40000000012 */
[-C--:B------:R-:W-:Y:S01]  /*2c30*/  FFMA R56, R13, R48.reuse, R56 ;  /* 0x000000300d387223 */ /* 0x080fe20000000038 */
[----:B------:R-:W1:Y:S01]  /*2c40*/  LDS R32, [R8+0x3b0] ;  /* 0x0003b00008207984 */ /* 0x000e620000000800 */
[----:B------:R-:W-:-:S02]  /*2c50*/  FFMA R66, R17, R48, R66 ;  /* 0x0000003011427223 */ /* 0x000fc40000000042 */
[----:B------:R-:W-:Y:S02]  /*2c60*/  FFMA R15, R21, R48, R15 ;  /* 0x00000030150f7223 */ /* 0x000fe4000000000f */
[----:B------:R-:W-:Y:S02]  /*2c70*/  FFMA R20, R11, R44, R20 ;  /* 0x0000002c0b147223 */ /* 0x000fe40000000014 */
[----:B------:R-:W-:Y:S02]  /*2c80*/  FFMA R93, R14, R45, R65 ;  /* 0x0000002d0e5d7223 */ /* 0x000fe40000000041 */
[----:B------:R-:W-:Y:S02]  /*2c90*/  FFMA R58, R13, R40, R58 ;  /* 0x000000280d3a7223 */ /* 0x000fe4000000003a */
[----:B--2---:R-:W-:Y:S02]  /*2ca0*/  FFMA R24, R11, R52, R24 ;  /* 0x000000340b187223 */ /* 0x004fe40000000018 */
[----:B------:R-:W-:-:S02]  /*2cb0*/  FFMA R69, R40, R17, R69 ;  /* 0x0000001128457223 */ /* 0x000fc40000000045 */
[----:B------:R-:W-:Y:S02]  /*2cc0*/  FFMA R57, R13, R44, R57 ;  /* 0x0000002c0d397223 */ /* 0x000fe40000000039 */
[-C--:B------:R-:W-:Y:S02]  /*2cd0*/  FFMA R65, R10, R49.reuse, R18 ;  /* 0x000000310a417223 */ /* 0x080fe40000000012 */
[-C--:B------:R-:W-:Y:S02]  /*2ce0*/  FFMA R91, R12, R49.reuse, R56 ;  /* 0x000000310c5b7223 */ /* 0x080fe40000000038 */
[----:B------:R-:W-:Y:S01]  /*2cf0*/  FFMA R95, R14, R49, R66 ;  /* 0x000000310e5f7223 */ /* 0x000fe20000000042 */
[----:B------:R-:W-:Y:S01]  /*2d00*/  LDS R56, [R8+0x3d0] ;  /* 0x0003d00008387984 */ /* 0x000fe20000000800 */
[----:B---3--:R-:W-:Y:S02]  /*2d10*/  FFMA R25, R11, R60, R25 ;  /* 0x0000003c0b197223 */ /* 0x008fe40000000019 */
[----:B------:R-:W-:-:S02]  /*2d20*/  FFMA R68, R17, R52, R68 ;  /* 0x0000003411447223 */ /* 0x000fc40000000044 */
[----:B------:R-:W-:Y:S02]  /*2d30*/  FFMA R70, R17, R60, R70 ;  /* 0x0000003c11467223 */ /* 0x000fe40000000046 */
[----:B------:R-:W-:Y:S01]  /*2d40*/  FFMA R74, R40, R21, R74 ;  /* 0x00000015284a7223 */ /* 0x000fe2000000004a */
[----:B------:R-:W2:Y:S01]  /*2d50*/  LDS R17, [R8+0x3c0] ;  /* 0x0003c00008117984 */ /* 0x000ea20000000800 */
[C---:B------:R-:W-:Y:S02]  /*2d60*/  FFMA R82, R21.reuse, R44, R82 ;  /* 0x0000002c15527223 */ /* 0x040fe40000000052 */
[----:B------:R-:W-:Y:S02]  /*2d70*/  FFMA R49, R16, R49, R15 ;  /* 0x0000003110317223 */ /* 0x000fe4000000000f */
[C---:B------:R-:W-:Y:S02]  /*2d80*/  FFMA R19, R21.reuse, R52, R19 ;  /* 0x0000003415137223 */ /* 0x040fe40000000013 */
[----:B------:R-:W-:-:S02]  /*2d90*/  FFMA R23, R21, R60, R23 ;  /* 0x0000003c15177223 */ /* 0x000fc40000000017 */
[C---:B------:R-:W-:Y:S01]  /*2da0*/  FFMA R25, R10.reuse, R61, R25 ;  /* 0x0000003d0a197223 */ /* 0x040fe20000000019 */
[----:B------:R-:W3:Y:S01]  /*2db0*/  LDS R21, [R8+0x3e0] ;  /* 0x0003e00008157984 */ /* 0x000ee20000000800 */
[C---:B------:R-:W-:Y:S02]  /*2dc0*/  FFMA R89, R10.reuse, R45, R20 ;  /* 0x0000002d0a597223 */ /* 0x040fe40000000014 */
[----:B------:R-:W-:Y:S02]  /*2dd0*/  FFMA R15, R10, R53, R24 ;  /* 0x000000350a0f7223 */ /* 0x000fe40000000018 */
[-C--:B------:R-:W-:Y:S01]  /*2de0*/  FFMA R87, R12, R41.reuse, R58 ;  /* 0x000000290c577223 */ /* 0x080fe2000000003a */
[----:B------:R-:W-:Y:S01]  /*2df0*/  LDS R10, [R8+0x470] ;  /* 0x00047000080a7984 */ /* 0x000fe20000000800 */
[----:B------:R-:W-:Y:S02]  /*2e00*/  FFMA R69, R14, R41, R69 ;  /* 0x000000290e457223 */ /* 0x000fe40000000045 */
[----:B------:R-:W-:-:S02]  /*2e10*/  FFMA R57, R12, R45, R57 ;  /* 0x0000002d0c397223 */ /* 0x000fc40000000039 */
[----:B------:R-:W-:Y:S02]  /*2e20*/  FFMA R97, R14, R53, R68 ;  /* 0x000000350e617223 */ /* 0x000fe40000000044 */
[C---:B------:R-:W-:Y:S02]  /*2e30*/  FFMA R41, R16.reuse, R41, R74 ;  /* 0x0000002910297223 */ /* 0x040fe4000000004a */
[C---:B------:R-:W-:Y:S02]  /*2e40*/  FFMA R45, R16.reuse, R45, R82 ;  /* 0x0000002d102d7223 */ /* 0x040fe40000000052 */
[----:B------:R-:W-:Y:S02]  /*2e50*/  FFMA R59, R13, R52, R59 ;  /* 0x000000340d3b7223 */ /* 0x000fe4000000003b */
[C---:B------:R-:W-:Y:S02]  /*2e60*/  FFMA R19, R16.reuse, R53, R19 ;  /* 0x0000003510137223 */ /* 0x040fe40000000013 */
[----:B------:R-:W-:-:S02]  /*2e70*/  FFMA R23, R16, R61, R23 ;  /* 0x0000003d10177223 */ /* 0x000fc40000000017 */
[----:B0-----:R-:W-:Y:S02]  /*2e80*/  FFMA R68, R22, R34, R81 ;  /* 0x0000002216447223 */ /* 0x001fe40000000051 */
[C---:B------:R-:W-:Y:S01]  /*2e90*/  FFMA R16, R26.reuse, R38, R27 ;  /* 0x000000261a107223 */ /* 0x040fe2000000001b */
[----:B------:R-:W0:Y:S01]  /*2ea0*/  LDS R81, [R8+0x3f0] ;  /* 0x0003f00008517984 */ /* 0x000e220000000800 */
[C---:B------:R-:W-:Y:S02]  /*2eb0*/  FFMA R18, R26.reuse, R30, R73 ;  /* 0x0000001e1a127223 */ /* 0x040fe40000000049 */
[C---:B------:R-:W-:Y:S02]  /*2ec0*/  FFMA R40, R26.reuse, R34, R83 ;  /* 0x000000221a287223 */ /* 0x040fe40000000053 */
[C---:B------:R-:W-:Y:S02]  /*2ed0*/  FFMA R52, R26.reuse, R42, R85 ;  /* 0x0000002a1a347223 */ /* 0x040fe40000000055 */
[----:B------:R-:W-:-:S02]  /*2ee0*/  FFMA R48, R26, R46, R89 ;  /* 0x0000002e1a307223 */ /* 0x000fc40000000059 */
[C---:B------:R-:W-:Y:S02]  /*2ef0*/  FFMA R66, R26.reuse, R50, R65 ;  /* 0x000000321a427223 */ /* 0x040fe40000000041 */
[C---:B------:R-:W-:Y:S02]  /*2f00*/  FFMA R74, R26.reuse, R54, R15 ;  /* 0x000000361a4a7223 */ /* 0x040fe4000000000f */
[----:B------:R-:W-:Y:S02]  /*2f10*/  FFMA R78, R26, R62, R25 ;  /* 0x0000003e1a4e7223 */ /* 0x000fe40000000019 */
[----:B-1----:R-:W-:Y:S01]  /*2f20*/  FFMA R82, R32, R50, R49 ;  /* 0x0000003220527223 */ /* 0x002fe20000000031 */
[----:B------:R-:W-:Y:S01]  /*2f30*/  LDS.128 R24, [R9+0x840] ;  /* 0x0008400009187984 */ /* 0x000fe20000000c00 */
[----:B------:R-:W-:Y:S02]  /*2f40*/  FFMA R64, R13, R60, R64 ;  /* 0x0000003c0d407223 */ /* 0x000fe40000000040 */
[----:B------:R-:W-:Y:S01]  /*2f50*/  FFMA R13, R14, R61, R70 ;  /* 0x0000003d0e0d7223 */ /* 0x000fe20000000046 */
[----:B------:R-:W1:Y:S01]  /*2f60*/  LDS R49, [R8+0x400] ;  /* 0x0004000008317984 */ /* 0x000e620000000800 */
[----:B------:R-:W-:-:S02]  /*2f70*/  FFMA R59, R12, R53, R59 ;  /* 0x000000350c3b7223 */ /* 0x000fc4000000003b */
[----:B------:R-:W-:Y:S02]  /*2f80*/  FFMA R11, R12, R61, R64 ;  /* 0x0000003d0c0b7223 */ /* 0x000fe40000000040 */
[C---:B------:R-:W-:Y:S02]  /*2f90*/  FFMA R44, R22.reuse, R46, R57 ;  /* 0x0000002e162c7223 */ /* 0x040fe40000000039 */
[C---:B------:R-:W-:Y:S02]  /*2fa0*/  FFMA R20, R22.reuse, R38, R67 ;  /* 0x0000002616147223 */ /* 0x040fe40000000043 */
[C---:B------:R-:W-:Y:S02]  /*2fb0*/  FFMA R36, R22.reuse, R30, R75 ;  /* 0x0000001e16247223 */ /* 0x040fe4000000004b */
[C---:B------:R-:W-:Y:S02]  /*2fc0*/  FFMA R72, R22.reuse, R42, R87 ;  /* 0x0000002a16487223 */ /* 0x040fe40000000057 */
[----:B------:R-:W-:-:S02]  /*2fd0*/  FFMA R70, R22, R50, R91 ;  /* 0x0000003216467223 */ /* 0x000fc4000000005b */
[----:B------:R-:W-:Y:S02]  /*2fe0*/  FFMA R76, R22, R54, R59 ;  /* 0x00000036164c7223 */ /* 0x000fe4000000003b */
[----:B------:R-:W-:Y:S02]  /*2ff0*/  FFMA R57, R28, R62, R13 ;  /* 0x0000003e1c397223 */ /* 0x000fe4000000000d */
[C---:B------:R-:W-:Y:S01]  /*3000*/  FFMA R58, R32.reuse, R30, R29 ;  /* 0x0000001e203a7223 */ /* 0x040fe2000000001d */
[----:B------:R-:W4:Y:S01]  /*3010*/  LDS.128 R12, [R9+0x2840] ;  /* 0x00284000090c7984 */ /* 0x000f220000000c00 */
[----:B------:R-:W-:Y:S02]  /*3020*/  FFMA R64, R32, R42, R41 ;  /* 0x0000002a20407223 */ /* 0x000fe40000000029 */
[----:B------:R-:W-:Y:S01]  /*3030*/  FFMA R22, R22, R62, R11 ;  /* 0x0000003e16167223 */ /* 0x000fe2000000000b */
[----:B------:R-:W5:Y:S01]  /*3040*/  LDS R41, [R8+0x420] ;  /* 0x0004200008297984 */ /* 0x000f620000000800 */
[----:B------:R-:W-:-:S02]  /*3050*/  FFMA R71, R28, R38, R71 ;  /* 0x000000261c477223 */ /* 0x000fc40000000047 */
[C---:B------:R-:W-:Y:S01]  /*3060*/  FFMA R69, R28.reuse, R42, R69 ;  /* 0x0000002a1c457223 */ /* 0x040fe20000000045 */
[----:B------:R-:W0:Y:S01]  /*3070*/  LDS R29, [R8+0x410] ;  /* 0x00041000081d7984 */ /* 0x000e220000000800 */
[----:B------:R-:W-:Y:S02]  /*3080*/  FFMA R97, R28, R54, R97 ;  /* 0x000000361c617223 */ /* 0x000fe40000000061 */
[----:B------:R-:W-:Y:S01]  /*3090*/  FFMA R80, R32, R46, R45 ;  /* 0x0000002e20507223 */ /* 0x000fe2000000002d */
[----:B------:R-:W0:Y:S01]  /*30a0*/  LDS R11, [R8+0x430] ;  /* 0x00043000080b7984 */ /* 0x000e220000000800 */
[----:B--2---:R-:W-:Y:S02]  /*30b0*/  FFMA R53, R17, R35, R40 ;  /* 0x0000002311357223 */ /* 0x004fe40000000028 */
[----:B------:R-:W-:Y:S02]  /*30c0*/  FFMA R77, R28, R30, R77 ;  /* 0x0000001e1c4d7223 */ /* 0x000fe4000000004d */
[C---:B------:R-:W-:Y:S01]  /*30d0*/  FFMA R38, R32.reuse, R38, R37 ;  /* 0x0000002620267223 */ /* 0x040fe20000000025 */
[----:B------:R-:W-:Y:S01]  /*30e0*/  LDS R30, [R8+0x460] ;  /* 0x00046000081e7984 */ /* 0x000fe20000000800 */
[----:B------:R-:W-:-:S02]  /*30f0*/  FFMA R60, R32, R34, R33 ;  /* 0x00000022203c7223 */ /* 0x000fc40000000021 */
[C---:B------:R-:W-:Y:S02]  /*3100*/  FFMA R54, R32.reuse, R54, R19 ;  /* 0x0000003620367223 */ /* 0x040fe40000000013 */
[----:B------:R-:W-:Y:S02]  /*3110*/  FFMA R62, R32, R62, R23 ;  /* 0x0000003e203e7223 */ /* 0x000fe40000000017 */
[C---:B------:R-:W-:Y:S01]  /*3120*/  FFMA R61, R17.reuse, R39, R16 ;  /* 0x00000027113d7223 */ /* 0x040fe20000000010 */
[----:B------:R-:W-:Y:S01]  /*3130*/  LDS R32, [R8+0x440] ;  /* 0x0004400008207984 */ /* 0x000fe20000000800 */
[C---:B------:R-:W-:Y:S02]  /*3140*/  FFMA R67, R17.reuse, R31, R18 ;  /* 0x0000001f11437223 */ /* 0x040fe40000000012 */
[C---:B------:R-:W-:Y:S02]  /*3150*/  FFMA R52, R17.reuse, R43, R52 ;  /* 0x0000002b11347223 */ /* 0x040fe40000000034 */
[----:B------:R-:W-:-:S02]  /*3160*/  FFMA R48, R17, R47, R48 ;  /* 0x0000002f11307223 */ /* 0x000fc40000000030 */
[C---:B------:R-:W-:Y:S02]  /*3170*/  FFMA R42, R17.reuse, R51, R66 ;  /* 0x00000033112a7223 */ /* 0x040fe40000000042 */
[C---:B------:R-:W-:Y:S02]  /*3180*/  FFMA R40, R17.reuse, R55, R74 ;  /* 0x0000003711287223 */ /* 0x040fe4000000004a */
[----:B------:R-:W-:Y:S02]  /*3190*/  FFMA R45, R17, R63, R78 ;  /* 0x0000003f112d7223 */ /* 0x000fe4000000004e */
[C---:B------:R-:W-:Y:S01]  /*31a0*/  FFMA R79, R28.reuse, R34, R79 ;  /* 0x000000221c4f7223 */ /* 0x040fe2000000004f */
[----:B------:R-:W2:Y:S01]  /*31b0*/  LDS.128 R16, [R9+0x4840] ;  /* 0x0048400009107984 */ /* 0x000ea20000000c00 */
[C---:B------:R-:W-:Y:S02]  /*31c0*/  FFMA R93, R28.reuse, R46, R93 ;  /* 0x0000002e1c5d7223 */ /* 0x040fe4000000005d */
[----:B------:R-:W-:-:S02]  /*31d0*/  FFMA R95, R28, R50, R95 ;  /* 0x000000321c5f7223 */ /* 0x000fc4000000005f */
[----:B------:R-:W2:Y:S01]  /*31e0*/  LDS R28, [R8+0x450] ;  /* 0x00045000081c7984 */ /* 0x000ea20000000800 */
[C---:B---3--:R-:W-:Y:S02]  /*31f0*/  FFMA R50, R21.reuse, R47, R44 ;  /* 0x0000002f15327223 */ /* 0x048fe4000000002c */
[C---:B------:R-:W-:Y:S02]  /*3200*/  FFMA R66, R21.reuse, R31, R36 ;  /* 0x0000001f15427223 */ /* 0x040fe40000000024 */
[C---:B------:R-:W-:Y:S02]  /*3210*/  FFMA R44, R21.reuse, R51, R70 ;  /* 0x00000033152c7223 */ /* 0x040fe40000000046 */
[C---:B------:R-:W-:Y:S02]  /*3220*/  FFMA R73, R56.reuse, R43, R69 ;  /* 0x0000002b38497223 */ /* 0x040fe40000000045 */
[----:B------:R-:W-:Y:S02]  /*3230*/  FFMA R36, R21, R55, R76 ;  /* 0x0000003715247223 */ /* 0x000fe4000000004c */
[----:B------:R-:W-:-:S02]  /*3240*/  FFMA R77, R56, R31, R77 ;  /* 0x0000001f384d7223 */ /* 0x000fc4000000004d */
[C---:B0-----:R-:W-:Y:S02]  /*3250*/  FFMA R69, R81.reuse, R39, R38 ;  /* 0x0000002751457223 */ /* 0x041fe40000000026 */
[----:B------:R-:W-:Y:S02]  /*3260*/  FFMA R70, R81, R31, R58 ;  /* 0x0000001f51467223 */ /* 0x000fe4000000003a */
[----:B------:R-:W-:Y:S02]  /*3270*/  FFMA R37, R21, R63, R22 ;  /* 0x0000003f15257223 */ /* 0x000fe40000000016 */
[C---:B------:R-:W-:Y:S02]  /*3280*/  FFMA R71, R56.reuse, R39, R71 ;  /* 0x0000002738477223 */ /* 0x040fe40000000047 */
[C---:B------:R-:W-:Y:S02]  /*3290*/  FFMA R79, R56.reuse, R35, R79 ;  /* 0x00000023384f7223 */ /* 0x040fe4000000004f */
[----:B------:R-:W-:-:S02]  /*32a0*/  FFMA R74, R56, R47, R93 ;  /* 0x0000002f384a7223 */ /* 0x000fc4000000005d */
[C---:B------:R-:W-:Y:S02]  /*32b0*/  FFMA R46, R56.reuse, R51, R95 ;  /* 0x00000033382e7223 */ /* 0x040fe4000000005f */
[C---:B------:R-:W-:Y:S02]  /*32c0*/  FFMA R34, R56.reuse, R55, R97 ;  /* 0x0000003738227223 */ /* 0x040fe40000000061 */
[----:B------:R-:W-:Y:S02]  /*32d0*/  FFMA R33, R56, R63, R57 ;  /* 0x0000003f38217223 */ /* 0x000fe40000000039 */
[C---:B------:R-:W-:Y:S01]  /*32e0*/  FFMA R76, R81.reuse, R35, R60 ;  /* 0x00000023514c7223 */ /* 0x040fe2000000003c */
[----:B------:R-:W0:Y:S01]  /*32f0*/  LDS.128 R56, [R9+0x8c0] ;  /* 0x0008c00009387984 */ /* 0x000e220000000c00 */
[----:B------:R-:W-:Y:S02]  /*3300*/  FFMA R38, R81, R63, R62 ;  /* 0x0000003f51267223 */ /* 0x000fe4000000003e */
[----:B-1----:R-:W-:-:S02]  /*3310*/  FFMA R31, R24, R49, R61 ;  /* 0x00000031181f7223 */ /* 0x002fc4000000003d */
[----:B------:R-:W1:Y:S01]  /*3320*/  LDS.128 R60, [R9+0x28c0] ;  /* 0x0028c000093c7984 */ /* 0x000e620000000c00 */
[C---:B------:R-:W-:Y:S02]  /*3330*/  FFMA R65, R21.reuse, R39, R20 ;  /* 0x0000002715417223 */ /* 0x040fe40000000014 */
[C---:B------:R-:W-:Y:S02]  /*3340*/  FFMA R68, R21.reuse, R35, R68 ;  /* 0x0000002315447223 */ /* 0x040fe40000000044 */
[-C--:B------:R-:W-:Y:S02]  /*3350*/  FFMA R72, R21, R43.reuse, R72 ;  /* 0x0000002b15487223 */ /* 0x080fe40000000048 */
[C---:B------:R-:W-:Y:S01]  /*3360*/  FFMA R78, R81.reuse, R43, R64 ;  /* 0x0000002b514e7223 */ /* 0x040fe20000000040 */
[----:B------:R-:W3:Y:S01]  /*3370*/  LDS.128 R20, [R9+0x6840] ;  /* 0x0068400009147984 */ /* 0x000ee20000000c00 */
[C---:B------:R-:W-:Y:S02]  /*3380*/  FFMA R80, R81.reuse, R47, R80 ;  /* 0x0000002f51507223 */ /* 0x040fe40000000050 */
[----:B------:R-:W-:-:S02]  /*3390*/  FFMA R75, R81, R51, R82 ;  /* 0x00000033514b7223 */ /* 0x000fc40000000052 */
[-C--:B----4-:R-:W-:Y:S02]  /*33a0*/  FFMA R51, R49, R12.reuse, R67 ;  /* 0x0000000c31337223 */ /* 0x090fe40000000043 */
[----:B-----5:R-:W-:Y:S02]  /*33b0*/  FFMA R47, R41, R12, R66 ;  /* 0x0000000c292f7223 */ /* 0x020fe40000000042 */
[C---:B------:R-:W-:Y:S02]  /*33c0*/  FFMA R43, R12.reuse, R29, R77 ;  /* 0x0000001d0c2b7223 */ /* 0x040fe4000000004d */
[----:B------:R-:W-:Y:S02]  /*33d0*/  FFMA R12, R12, R11, R70 ;  /* 0x0000000b0c0c7223 */ /* 0x000fe40000000046 */
[----:B------:R-:W-:Y:S02]  /*33e0*/  FFMA R54, R81, R55, R54 ;  /* 0x0000003751367223 */ /* 0x000fe40000000036 */
[----:B------:R-:W-:-:S02]  /*33f0*/  FFMA R39, R24, R41, R65 ;  /* 0x0000002918277223 */ /* 0x000fc40000000041 */
[C---:B------:R-:W-:Y:S01]  /*3400*/  FFMA R35, R24.reuse, R29, R71 ;  /* 0x0000001d18237223 */ /* 0x040fe20000000047 */
[----:B------:R-:W4:Y:S01]  /*3410*/  LDS.128 R64, [R9+0x48c0] ;  /* 0x0048c00009407984 */ /* 0x000f220000000c00 */
[----:B------:R-:W-:Y:S02]  /*3420*/  FFMA R24, R24, R11, R69 ;  /* 0x0000000b18187223 */ /* 0x000fe40000000045 */
[----:B--2---:R-:W-:Y:S02]  /*3430*/  FFMA R55, R41, R16, R68 ;  /* 0x0000001029377223 */ /* 0x004fe40000000044 */
[-C--:B------:R-:W-:Y:S01]  /*3440*/  FFMA R51, R32, R13.reuse, R51 ;  /* 0x0000000d20337223 */ /* 0x080fe20000000033 */
[----:B------:R-:W2:Y:S01]  /*3450*/  LDS.128 R68, [R9+0x68c0] ;  /* 0x0068c00009447984 */ /* 0x000ea20000000c00 */
[-C--:B------:R-:W-:Y:S02]  /*3460*/  FFMA R47, R30, R13.reuse, R47 ;  /* 0x0000000d1e2f7223 */ /* 0x080fe4000000002f */
[----:B------:R-:W-:-:S02]  /*3470*/  FFMA R43, R28, R13, R43 ;  /* 0x0000000d1c2b7223 */ /* 0x000fc4000000002b */
[----:B------:R-:W-:Y:S02]  /*3480*/  FFMA R13, R10, R13, R12 ;  /* 0x0000000d0a0d7223 */ /* 0x000fe4000000000c */
[C---:B------:R-:W-:Y:S02]  /*3490*/  FFMA R53, R49.reuse, R16, R53 ;  /* 0x0000001031357223 */ /* 0x040fe40000000035 */
[C---:B------:R-:W-:Y:S02]  /*34a0*/  FFMA R12, R16.reuse, R29, R79 ;  /* 0x0000001d100c7223 */ /* 0x040fe4000000004f */
[----:B------:R-:W-:Y:S02]  /*34b0*/  FFMA R16, R16, R11, R76 ;  /* 0x0000000b10107223 */ /* 0x000fe4000000004c */
[C---:B0-----:R-:W-:Y:S02]  /*34c0*/  FFMA R48, R49.reuse, R56, R48 ;  /* 0x0000003831307223 */ /* 0x041fe40000000030 */
[----:B-1----:R-:W-:-:S02]  /*34d0*/  FFMA R42, R49, R60, R42 ;  /* 0x0000003c312a7223 */ /* 0x002fc4000000002a */
[-C--:B------:R-:W-:Y:S02]  /*34e0*/  FFMA R77, R32, R17.reuse, R53 ;  /* 0x00000011204d7223 */ /* 0x080fe40000000035 */
[-C--:B------:R-:W-:Y:S02]  /*34f0*/  FFMA R53, R28, R17.reuse, R12 ;  /* 0x000000111c357223 */ /* 0x080fe4000000000c */
[-C--:B------:R-:W-:Y:S01]  /*3500*/  FFMA R55, R30, R17.reuse, R55 ;  /* 0x000000111e377223 */ /* 0x080fe20000000037 */
[----:B------:R-:W0:Y:S01]  /*3510*/  LDS R12, [R8+0x480] ;  /* 0x00048000080c7984 */ /* 0x000e220000000800 */
[----:B------:R-:W-:Y:S02]  /*3520*/  FFMA R17, R10, R17, R16 ;  /* 0x000000110a117223 */ /* 0x000fe40000000010 */
[C---:B------:R-:W-:Y:S01]  /*3530*/  FFMA R83, R32.reuse, R57, R48 ;  /* 0x0000003920537223 */ /* 0x040fe20000000030 */
[----:B------:R-:W1:Y:S01]  /*3540*/  LDS R16, [R8+0x4a0] ;  /* 0x0004a00008107984 */ /* 0x000e620000000800 */
[----:B------:R-:W-:-:S02]  /*3550*/  FFMA R87, R32, R61, R42 ;  /* 0x0000003d20577223 */ /* 0x000fc4000000002a */
[-C--:B------:R-:W-:Y:S01]  /*3560*/  FFMA R44, R41, R60.reuse, R44 ;  /* 0x0000003c292c7223 */ /* 0x080fe2000000002c */
[----:B------:R-:W5:Y:S01]  /*3570*/  LDS R48, [R8+0x490] ;  /* 0x0004900008307984 */ /* 0x000f620000000800 */
[-C--:B------:R-:W-:Y:S02]  /*3580*/  FFMA R46, R29, R60.reuse, R46 ;  /* 0x0000003c1d2e7223 */ /* 0x080fe4000000002e */
[----:B------:R-:W-:Y:S01]  /*3590*/  FFMA R75, R11, R60, R75 ;  /* 0x0000003c0b4b7223 */ /* 0x000fe2000000004b */
[----:B------:R-:W0:Y:S01]  /*35a0*/  LDS R42, [R8+0x4b0] ;  /* 0x0004b000082a7984 */ /* 0x000e220000000800 */
[C---:B---3--:R-:W-:Y:S02]  /*35b0*/  FFMA R52, R49.reuse, R20, R52 ;  /* 0x0000001431347223 */ /* 0x048fe40000000034 */
[----:B----4-:R-:W-:Y:S02]  /*35c0*/  FFMA R40, R49, R64, R40 ;  /* 0x0000004031287223 */ /* 0x010fe40000000028 */
[----:B------:R-:W-:-:S02]  /*35d0*/  FFMA R72, R41, R20, R72 ;  /* 0x0000001429487223 */ /* 0x000fc40000000048 */
[-C--:B--2---:R-:W-:Y:S02]  /*35e0*/  FFMA R45, R49, R68.reuse, R45 ;  /* 0x00000044312d7223 */ /* 0x084fe4000000002d */
[-C--:B------:R-:W-:Y:S02]  /*35f0*/  FFMA R37, R41, R68.reuse, R37 ;  /* 0x0000004429257223 */ /* 0x080fe40000000025 */
[----:B------:R-:W-:Y:S02]  /*3600*/  FFMA R33, R29, R68, R33 ;  /* 0x000000441d217223 */ /* 0x000fe40000000021 */
[----:B------:R-:W-:Y:S02]  /*3610*/  FFMA R73, R20, R29, R73 ;  /* 0x0000001d14497223 */ /* 0x000fe40000000049 */
[-C--:B------:R-:W-:Y:S02]  /*3620*/  FFMA R50, R41, R56.reuse, R50 ;  /* 0x0000003829327223 */ /* 0x080fe40000000032 */
[----:B------:R-:W-:-:S02]  /*3630*/  FFMA R74, R29, R56, R74 ;  /* 0x000000381d4a7223 */ /* 0x000fc4000000004a */
[-C--:B------:R-:W-:Y:S02]  /*3640*/  FFMA R89, R30, R61.reuse, R44 ;  /* 0x0000003d1e597223 */ /* 0x080fe4000000002c */
[-C--:B------:R-:W-:Y:S02]  /*3650*/  FFMA R93, R28, R61.reuse, R46 ;  /* 0x0000003d1c5d7223 */ /* 0x080fe4000000002e */
[----:B------:R-:W-:Y:S02]  /*3660*/  FFMA R95, R10, R61, R75 ;  /* 0x0000003d0a5f7223 */ /* 0x000fe4000000004b */
[-C--:B------:R-:W-:Y:S02]  /*3670*/  FFMA R36, R41, R64.reuse, R36 ;  /* 0x0000004029247223 */ /* 0x080fe40000000024 */
[----:B------:R-:W-:Y:S01]  /*3680*/  FFMA R34, R29, R64, R34 ;  /* 0x000000401d227223 */ /* 0x000fe20000000022 */
[----:B------:R-:W2:Y:S01]  /*3690*/  LDS R41, [R8+0x4c0] ;  /* 0x0004c00008297984 */ /* 0x000ea20000000800 */
[----:B------:R-:W-:-:S02]  /*36a0*/  FFMA R38, R11, R68, R38 ;  /* 0x000000440b267223 */ /* 0x000fc40000000026 */
[C---:B------:R-:W-:Y:S02]  /*36b0*/  FFMA R31, R32.reuse, R25, R31 ;  /* 0x00000019201f7223 */ /* 0x040fe4000000001f */
[C---:B------:R-:W-:Y:S02]  /*36c0*/  FFMA R79, R32.reuse, R21, R52 ;  /* 0x00000015204f7223 */ /* 0x040fe40000000034 */
[C---:B------:R-:W-:Y:S02]  /*36d0*/  FFMA R61, R32.reuse, R65, R40 ;  /* 0x00000041203d7223 */ /* 0x040fe40000000028 */
[----:B------:R-:W-:Y:S02]  /*36e0*/  FFMA R45, R32, R69, R45 ;  /* 0x00000045202d7223 */ /* 0x000fe4000000002d */
[----:B------:R-:W-:Y:S02]  /*36f0*/  FFMA R20, R20, R11, R78 ;  /* 0x0000000b14147223 */ /* 0x000fe4000000004e */
[----:B------:R-:W-:-:S02]  /*3700*/  FFMA R56, R11, R56, R80 ;  /* 0x000000380b387223 */ /* 0x000fc40000000050 */
[----:B------:R-:W-:Y:S02]  /*3710*/  FFMA R54, R11, R64, R54 ;  /* 0x000000400b367223 */ /* 0x000fe40000000036 */
[-C--:B------:R-:W-:Y:S02]  /*3720*/  FFMA R37, R30, R69.reuse, R37 ;  /* 0x000000451e257223 */ /* 0x080fe40000000025 */
[----:B------:R-:W-:Y:S02]  /*3730*/  FFMA R33, R28, R69, R33 ;  /* 0x000000451c217223 */ /* 0x000fe40000000021 */
[-C--:B------:R-:W-:Y:S02]  /*3740*/  FFMA R39, R30, R25.reuse, R39 ;  /* 0x000000191e277223 */ /* 0x080fe40000000027 */
        /* <DEDUP_REMOVED lines=8> */
[C---:B0-----:R-:W-:Y:S02]  /*37d0*/  FFMA R28, R12.reuse, R26, R31 ;  /* 0x0000001a0c1c7223 */ /* 0x041fe4000000001f */
[C---:B------:R-:W-:Y:S02]  /*37e0*/  FFMA R30, R12.reuse, R14, R51 ;  /* 0x0000000e0c1e7223 */ /* 0x040fe40000000033 */
[C---:B------:R-:W-:Y:S02]  /*37f0*/  FFMA R32, R12.reuse, R18, R77 ;  /* 0x000000120c207223 */ /* 0x040fe4000000004d */
[C---:B------:R-:W-:Y:S02]  /*3800*/  FFMA R36, R12.reuse, R22, R79 ;  /* 0x000000160c247223 */ /* 0x040fe4000000004f */
[C---:B------:R-:W-:Y:S02]  /*3810*/  FFMA R38, R12.reuse, R58, R83 ;  /* 0x0000003a0c267223 */ /* 0x040fe40000000053 */
[----:B------:R-:W-:-:S02]  /*3820*/  FFMA R64, R12, R62, R87 ;  /* 0x0000003e0c407223 */ /* 0x000fc40000000057 */
[C---:B------:R-:W-:Y:S02]  /*3830*/  FFMA R40, R12.reuse, R66, R61 ;  /* 0x000000420c287223 */ /* 0x040fe4000000003d */
[----:B------:R-:W-:Y:S01]  /*3840*/  FFMA R44, R12, R70, R45 ;  /* 0x000000460c2c7223 */ /* 0x000fe2000000002d */
[----:B------:R-:W-:Y:S01]  /*3850*/  LDS R61, [R8+0x500] ;  /* 0x00050000083d7984 */ /* 0x000fe20000000800 */
[C---:B------:R-:W-:Y:S02]  /*3860*/  FFMA R25, R10.reuse, R25, R24 ;  /* 0x000000190a197223 */ /* 0x040fe40000000018 */
[C---:B------:R-:W-:Y:S01]  /*3870*/  FFMA R21, R10.reuse, R21, R20 ;  /* 0x000000150a157223 */ /* 0x040fe20000000014 */
[----:B------:R-:W0:Y:S01]  /*3880*/  LDS R12, [R8+0x4e0] ;  /* 0x0004e000080c7984 */ /* 0x000e220000000800 */
[C---:B------:R-:W-:Y:S02]  /*3890*/  FFMA R57, R10.reuse, R57, R56 ;  /* 0x000000390a397223 */ /* 0x040fe40000000038 */
[----:B------:R-:W-:-:S02]  /*38a0*/  FFMA R65, R10, R65, R54 ;  /* 0x000000410a417223 */ /* 0x000fc40000000036 */
[-C--:B-1----:R-:W-:Y:S01]  /*38b0*/  FFMA R34, R16, R18.reuse, R55 ;  /* 0x0000001210227223 */ /* 0x082fe20000000037 */
[----:B------:R-:W1:Y:S01]  /*38c0*/  LDS R10, [R8+0x4d0] ;  /* 0x0004d000080a7984 */ /* 0x000e620000000800 */
[-C--:B-----5:R-:W-:Y:S02]  /*38d0*/  FFMA R20, R48, R18.reuse, R53 ;  /* 0x0000001230147223 */ /* 0x0a0fe40000000035 */
[----:B------:R-:W-:Y:S01]  /*38e0*/  FFMA R17, R42, R18, R17 ;  /* 0x000000122a117223 */ /* 0x000fe20000000011 */
[----:B------:R-:W-:Y:S01]  /*38f0*/  LDS.128 R52, [R9+0x2850] ;  /* 0x0028500009347984 */ /* 0x000fe20000000c00 */
[C---:B------:R-:W-:Y:S02]  /*3900*/  FFMA R29, R16.reuse, R26, R39 ;  /* 0x0000001a101d7223 */ /* 0x040fe40000000027 */
[C---:B------:R-:W-:Y:S01]  /*3910*/  FFMA R31, R16.reuse, R14, R47 ;  /* 0x0000000e101f7223 */ /* 0x040fe2000000002f */
[----:B------:R-:W3:Y:S01]  /*3920*/  LDS R18, [R8+0x4f0] ;  /* 0x0004f00008127984 */ /* 0x000ee20000000800 */
[----:B------:R-:W-:-:S02]  /*3930*/  FFMA R81, R16, R22, R81 ;  /* 0x0000001610517223 */ /* 0x000fc40000000051 */
[C---:B------:R-:W-:Y:S02]  /*3940*/  FFMA R68, R16.reuse, R58, R85 ;  /* 0x0000003a10447223 */ /* 0x040fe40000000055 */
[C---:B------:R-:W-:Y:S02]  /*3950*/  FFMA R89, R16.reuse, R62, R89 ;  /* 0x0000003e10597223 */ /* 0x040fe40000000059 */
[C---:B------:R-:W-:Y:S02]  /*3960*/  FFMA R75, R16.reuse, R66, R75 ;  /* 0x00000042104b7223 */ /* 0x040fe4000000004b */
[----:B------:R-:W-:Y:S02]  /*3970*/  FFMA R74, R16, R70, R37 ;  /* 0x00000046104a7223 */ /* 0x000fe40000000025 */
[C---:B------:R-:W-:Y:S02]  /*3980*/  FFMA R16, R48.reuse, R14, R43 ;  /* 0x0000000e30107223 */ /* 0x040fe4000000002b */
[----:B------:R-:W-:-:S02]  /*3990*/  FFMA R11, R48, R26, R35 ;  /* 0x0000001a300b7223 */ /* 0x000fc40000000023 */
[C---:B------:R-:W-:Y:S02]  /*39a0*/  FFMA R73, R48.reuse, R22, R73 ;  /* 0x0000001630497223 */ /* 0x040fe40000000049 */
[C---:B------:R-:W-:Y:S02]  /*39b0*/  FFMA R24, R48.reuse, R58, R91 ;  /* 0x0000003a30187223 */ /* 0x040fe4000000005b */
[C---:B------:R-:W-:Y:S02]  /*39c0*/  FFMA R56, R48.reuse, R62, R93 ;  /* 0x0000003e30387223 */ /* 0x040fe4000000005d */
[C---:B------:R-:W-:Y:S02]  /*39d0*/  FFMA R60, R48.reuse, R66, R97 ;  /* 0x00000042303c7223 */ /* 0x040fe40000000061 */
[----:B------:R-:W-:Y:S02]  /*39e0*/  FFMA R78, R48, R70, R33 ;  /* 0x00000046304e7223 */ /* 0x000fe40000000021 */
[C---:B------:R-:W-:Y:S01]  /*39f0*/  FFMA R14, R42.reuse, R14, R13 ;  /* 0x0000000e2a0e7223 */ /* 0x040fe2000000000d */
[----:B------:R-:W4:Y:S01]  /*3a00*/  LDS.128 R48, [R9+0x850] ;  /* 0x0008500009307984 */ /* 0x000f220000000c00 */
[----:B------:R-:W-:-:S02]  /*3a10*/  FFMA R76, R42, R58, R57 ;  /* 0x0000003a2a4c7223 */ /* 0x000fc40000000039 */
[C---:B------:R-:W-:Y:S01]  /*3a20*/  FFMA R77, R42.reuse, R66, R65 ;  /* 0x000000422a4d7223 */ /* 0x040fe20000000041 */
[----:B------:R-:W5:Y:S01]  /*3a30*/  LDS R13, [R8+0x520] ;  /* 0x00052000080d7984 */ /* 0x000f620000000800 */
[C---:B------:R-:W-:Y:S02]  /*3a40*/  FFMA R25, R42.reuse, R26, R25 ;  /* 0x0000001a2a197223 */ /* 0x040fe40000000019 */
[C---:B------:R-:W-:Y:S01]  /*3a50*/  FFMA R72, R42.reuse, R22, R21 ;  /* 0x000000162a487223 */ /* 0x040fe20000000015 */
[----:B------:R-:W3:Y:S01]  /*3a60*/  LDS R57, [R8+0x510] ;  /* 0x0005100008397984 */ /* 0x000ee20000000800 */
[C---:B------:R-:W-:Y:S02]  /*3a70*/  FFMA R95, R42.reuse, R62, R95 ;  /* 0x0000003e2a5f7223 */ /* 0x040fe4000000005f */
[----:B--2---:R-:W-:Y:S01]  /*3a80*/  FFMA R66, R41, R71, R44 ;  /* 0x0000004729427223 */ /* 0x004fe2000000002c */
[----:B------:R-:W2:Y:S01]  /*3a90*/  LDS R21, [R8+0x530] ;  /* 0x0005300008157984 */ /* 0x000ea20000000800 */
[----:B------:R-:W-:-:S02]  /*3aa0*/  FFMA R79, R42, R70, R69 ;  /* 0x000000462a4f7223 */ /* 0x000fc40000000045 */
[C---:B------:R-:W-:Y:S01]  /*3ab0*/  FFMA R80, R41.reuse, R27, R28 ;  /* 0x0000001b29507223 */ /* 0x040fe2000000001c */
[----:B------:R-:W2:Y:S01]  /*3ac0*/  LDS.128 R44, [R9+0x4850] ;  /* 0x00485000092c7984 */ /* 0x000ea20000000c00 */
[C---:B------:R-:W-:Y:S02]  /*3ad0*/  FFMA R83, R41.reuse, R15, R30 ;  /* 0x0000000f29537223 */ /* 0x040fe4000000001e */
[C---:B------:R-:W-:Y:S02]  /*3ae0*/  FFMA R58, R41.reuse, R19, R32 ;  /* 0x00000013293a7223 */ /* 0x040fe40000000020 */
[C---:B------:R-:W-:Y:S02]  /*3af0*/  FFMA R22, R41.reuse, R23, R36 ;  /* 0x0000001729167223 */ /* 0x040fe40000000024 */
[C---:B------:R-:W-:Y:S02]  /*3b00*/  FFMA R62, R41.reuse, R59, R38 ;  /* 0x0000003b293e7223 */ /* 0x040fe40000000026 */
[C---:B------:R-:W-:Y:S01]  /*3b10*/  FFMA R64, R41.reuse, R63, R64 ;  /* 0x0000003f29407223 */ /* 0x040fe20000000040 */
[----:B------:R-:W-:Y:S01]  /*3b20*/  LDS.128 R36, [R9+0x6850] ;  /* 0x0068500009247984 */ /* 0x000fe20000000c00 */
[----:B------:R-:W-:-:S02]  /*3b30*/  FFMA R65, R41, R67, R40 ;  /* 0x0000004329417223 */ /* 0x000fc40000000028 */
[C---:B0-----:R-:W-:Y:S01]  /*3b40*/  FFMA R82, R12.reuse, R27, R29 ;  /* 0x0000001b0c527223 */ /* 0x041fe2000000001d */
[----:B------:R-:W0:Y:S01]  /*3b50*/  LDS.128 R40, [R9+0x8d0] ;  /* 0x0008d00009287984 */ /* 0x000e220000000c00 */
[C---:B------:R-:W-:Y:S02]  /*3b60*/  FFMA R84, R12.reuse, R15, R31 ;  /* 0x0000000f0c547223 */ /* 0x040fe4000000001f */
[C---:B------:R-:W-:Y:S01]  /*3b70*/  FFMA R85, R12.reuse, R19, R34 ;  /* 0x000000130c557223 */ /* 0x040fe20000000022 */
[----:B------:R-:W-:Y:S01]  /*3b80*/  LDS.128 R28, [R9+0x48d0] ;  /* 0x0048d000091c7984 */ /* 0x000fe20000000c00 */
[C---:B------:R-:W-:Y:S02]  /*3b90*/  FFMA R81, R12.reuse, R23, R81 ;  /* 0x000000170c517223 */ /* 0x040fe40000000051 */
[C---:B------:R-:W-:Y:S01]  /*3ba0*/  FFMA R68, R12.reuse, R59, R68 ;  /* 0x0000003b0c447223 */ /* 0x040fe20000000044 */
[----:B------:R-:W0:Y:S01]  /*3bb0*/  LDS.128 R32, [R9+0x28d0] ;  /* 0x0028d00009207984 */ /* 0x000e220000000c00 */
[----:B------:R-:W-:-:S02]  /*3bc0*/  FFMA R69, R12, R63, R89 ;  /* 0x0000003f0c457223 */ /* 0x000fc40000000059 */
[C---:B------:R-:W-:Y:S02]  /*3bd0*/  FFMA R70, R12.reuse, R67, R75 ;  /* 0x000000430c467223 */ /* 0x040fe4000000004b */
[----:B------:R-:W-:Y:S02]  /*3be0*/  FFMA R12, R12, R71, R74 ;  /* 0x000000470c0c7223 */ /* 0x000fe4000000004a */
[C---:B-1----:R-:W-:Y:S02]  /*3bf0*/  FFMA R75, R10.reuse, R19, R20 ;  /* 0x000000130a4b7223 */ /* 0x042fe40000000014 */
[C---:B------:R-:W-:Y:S02]  /*3c00*/  FFMA R11, R10.reuse, R27, R11 ;  /* 0x0000001b0a0b7223 */ /* 0x040fe4000000000b */
[C---:B------:R-:W-:Y:S02]  /*3c10*/  FFMA R74, R10.reuse, R15, R16 ;  /* 0x0000000f0a4a7223 */ /* 0x040fe40000000010 */
[----:B------:R-:W-:Y:S01]  /*3c20*/  FFMA R86, R10, R59, R24 ;  /* 0x0000003b0a567223 */ /* 0x000fe20000000018 */
[----:B------:R-:W-:Y:S01]  /*3c30*/  LDS R16, [R8+0x540] ;  /* 0x0005400008107984 */ /* 0x000fe20000000800 */
[----:B---3--:R-:W-:-:S02]  /*3c40*/  FFMA R20, R18, R27, R25 ;  /* 0x0000001b12147223 */ /* 0x008fc40000000019 */
[-C--:B------:R-:W-:Y:S01]  /*3c50*/  FFMA R73, R10, R23.reuse, R73 ;  /* 0x000000170a497223 */ /* 0x080fe20000000049 */
[----:B------:R-:W1:Y:S01]  /*3c60*/  LDS.128 R24, [R9+0x68d0] ;  /* 0x0068d00009187984 */ /* 0x000e620000000c00 */
[C---:B------:R-:W-:Y:S02]  /*3c70*/  FFMA R72, R18.reuse, R23, R72 ;  /* 0x0000001712487223 */ /* 0x040fe40000000048 */
[C---:B------:R-:W-:Y:S01]  /*3c80*/  FFMA R15, R18.reuse, R15, R14 ;  /* 0x0000000f120f7223 */ /* 0x040fe2000000000e */
[----:B------:R-:W3:Y:S01]  /*3c90*/  LDS R23, [R8+0x550] ;  /* 0x0005500008177984 */ /* 0x000ee20000000800 */
[C---:B------:R-:W-:Y:S02]  /*3ca0*/  FFMA R17, R18.reuse, R19, R17 ;  /* 0x0000001312117223 */ /* 0x040fe40000000011 */
[C---:B------:R-:W-:Y:S02]  /*3cb0*/  FFMA R76, R18.reuse, R59, R76 ;  /* 0x0000003b124c7223 */ /* 0x040fe4000000004c */
[----:B------:R-:W-:-:S02]  /*3cc0*/  FFMA R95, R18, R63, R95 ;  /* 0x0000003f125f7223 */ /* 0x000fc4000000005f */
[C---:B------:R-:W-:Y:S02]  /*3cd0*/  FFMA R77, R18.reuse, R67, R77 ;  /* 0x00000043124d7223 */ /* 0x040fe4000000004d */
[----:B------:R-:W-:Y:S02]  /*3ce0*/  FFMA R79, R18, R71, R79 ;  /* 0x00000047124f7223 */ /* 0x000fe4000000004f */
[----:B------:R-:W1:Y:S01]  /*3cf0*/  LDS R18, [R8+0x560] ;  /* 0x0005600008127984 */ /* 0x000e620000000800 */
[C---:B----4-:R-:W-:Y:S02]  /*3d00*/  FFMA R80, R48.reuse, R61, R80 ;  /* 0x0000003d30507223 */ /* 0x050fe40000000050 */
[C---:B-----5:R-:W-:Y:S02]  /*3d10*/  FFMA R82, R48.reuse, R13, R82 ;  /* 0x0000000d30527223 */ /* 0x060fe40000000052 */
[----:B------:R-:W-:Y:S02]  /*3d20*/  FFMA R14, R48, R57, R11 ;  /* 0x00000039300e7223 */ /* 0x000fe4000000000b */
[----:B------:R-:W-:-:S02]  /*3d30*/  FFMA R56, R10, R63, R56 ;  /* 0x0000003f0a387223 */ /* 0x000fc40000000038 */
[----:B------:R-:W-:Y:S02]  /*3d40*/  FFMA R60, R10, R67, R60 ;  /* 0x000000430a3c7223 */ /* 0x000fe4000000003c */
[----:B--2---:R-:W-:Y:S02]  /*3d50*/  FFMA R48, R48, R21, R20 ;  /* 0x0000001530307223 */ /* 0x004fe40000000014 */
[C---:B------:R-:W-:Y:S02]  /*3d60*/  FFMA R58, R61.reuse, R44, R58 ;  /* 0x0000002c3d3a7223 */ /* 0x040fe4000000003a */
[----:B------:R-:W-:Y:S02]  /*3d70*/  FFMA R10, R10, R71, R78 ;  /* 0x000000470a0a7223 */ /* 0x000fe4000000004e */
[----:B------:R-:W-:Y:S02]  /*3d80*/  FFMA R20, R52, R57, R74 ;  /* 0x0000003934147223 */ /* 0x000fe4000000004a */
[----:B0-----:R-:W-:-:S02]  /*3d90*/  FFMA R62, R61, R40, R62 ;  /* 0x000000283d3e7223 */ /* 0x001fc4000000003e */
[-C--:B------:R-:W-:Y:S02]  /*3da0*/  FFMA R74, R44, R57.reuse, R75 ;  /* 0x000000392c4a7223 */ /* 0x080fe4000000004b */
[-C--:B------:R-:W-:Y:S02]  /*3db0*/  FFMA R22, R61, R36.reuse, R22 ;  /* 0x000000243d167223 */ /* 0x080fe40000000016 */
[C---:B------:R-:W-:Y:S02]  /*3dc0*/  FFMA R81, R13.reuse, R36, R81 ;  /* 0x000000240d517223 */ /* 0x040fe40000000051 */
[C---:B------:R-:W-:Y:S02]  /*3dd0*/  FFMA R78, R36.reuse, R57, R73 ;  /* 0x00000039244e7223 */ /* 0x040fe40000000049 */
[----:B------:R-:W-:Y:S02]  /*3de0*/  FFMA R72, R36, R21, R72 ;  /* 0x0000001524487223 */ /* 0x000fe40000000048 */
[C---:B------:R-:W-:Y:S01]  /*3df0*/  FFMA R85, R13.reuse, R44, R85 ;  /* 0x0000002c0d557223 */ /* 0x040fe20000000055 */
[----:B------:R-:W0:Y:S01]  /*3e00*/  LDS R36, [R8+0x570] ;  /* 0x0005700008247984 */ /* 0x000e220000000800 */
[----:B------:R-:W-:-:S02]  /*3e10*/  FFMA R68, R13, R40, R68 ;  /* 0x000000280d447223 */ /* 0x000fc40000000044 */
[-C--:B------:R-:W-:Y:S02]  /*3e20*/  FFMA R86, R57, R40.reuse, R86 ;  /* 0x0000002839567223 */ /* 0x080fe40000000056 */
[----:B------:R-:W-:Y:S02]  /*3e30*/  FFMA R76, R21, R40, R76 ;  /* 0x00000028154c7223 */ /* 0x000fe4000000004c */
[----:B------:R-:W-:Y:S01]  /*3e40*/  FFMA R44, R44, R21, R17 ;  /* 0x000000152c2c7223 */ /* 0x000fe20000000011 */
[----:B------:R-:W2:Y:S01]  /*3e50*/  LDS R40, [R8+0x580] ;  /* 0x0005800008287984 */ /* 0x000ea20000000800 */
[C---:B------:R-:W-:Y:S02]  /*3e60*/  FFMA R56, R57.reuse, R32, R56 ;  /* 0x0000002039387223 */ /* 0x040fe40000000038 */
[----:B------:R-:W-:Y:S02]  /*3e70*/  FFMA R60, R57, R28, R60 ;  /* 0x0000001c393c7223 */ /* 0x000fe4000000003c */
[----:B-1----:R-:W-:-:S02]  /*3e80*/  FFMA R12, R13, R24, R12 ;  /* 0x000000180d0c7223 */ /* 0x002fc4000000000c */
[----:B------:R-:W-:Y:S02]  /*3e90*/  FFMA R10, R57, R24, R10 ;  /* 0x00000018390a7223 */ /* 0x000fe4000000000a */
[C---:B------:R-:W-:Y:S02]  /*3ea0*/  FFMA R17, R16.reuse, R45, R58 ;  /* 0x0000002d10117223 */ /* 0x040fe4000000003a */
[C---:B------:R-:W-:Y:S01]  /*3eb0*/  FFMA R65, R61.reuse, R28, R65 ;  /* 0x0000001c3d417223 */ /* 0x040fe20000000041 */
[----:B------:R-:W1:Y:S01]  /*3ec0*/  LDS R58, [R8+0x590] ;  /* 0x00059000083a7984 */ /* 0x000e620000000800 */
[----:B------:R-:W-:Y:S02]  /*3ed0*/  FFMA R63, R16, R41, R62 ;  /* 0x00000029103f7223 */ /* 0x000fe4000000003e */
[-C--:B------:R-:W-:Y:S01]  /*3ee0*/  FFMA R83, R61, R52.reuse, R83 ;  /* 0x000000343d537223 */ /* 0x080fe20000000053 */
[----:B------:R-:W4:Y:S01]  /*3ef0*/  LDS R62, [R8+0x5b0] ;  /* 0x0005b000083e7984 */ /* 0x000f220000000800 */
[----:B------:R-:W-:-:S02]  /*3f00*/  FFMA R84, R13, R52, R84 ;  /* 0x000000340d547223 */ /* 0x000fc40000000054 */
[-C--:B------:R-:W-:Y:S02]  /*3f10*/  FFMA R64, R61, R32.reuse, R64 ;  /* 0x000000203d407223 */ /* 0x080fe40000000040 */
[C---:B------:R-:W-:Y:S02]  /*3f20*/  FFMA R69, R13.reuse, R32, R69 ;  /* 0x000000200d457223 */ /* 0x040fe40000000045 */
[----:B------:R-:W-:Y:S02]  /*3f30*/  FFMA R70, R13, R28, R70 ;  /* 0x0000001c0d467223 */ /* 0x000fe40000000046 */
[----:B------:R-:W-:Y:S02]  /*3f40*/  FFMA R66, R61, R24, R66 ;  /* 0x000000183d427223 */ /* 0x000fe40000000042 */
[----:B---3--:R-:W-:Y:S02]  /*3f50*/  FFMA R59, R23, R45, R74 ;  /* 0x0000002d173b7223 */ /* 0x008fe4000000004a */
[----:B------:R-:W-:Y:S01]  /*3f60*/  FFMA R52, R52, R21, R15 ;  /* 0x0000001534347223 */ /* 0x000fe2000000000f */
[----:B------:R-:W3:Y:S01]  /*3f70*/  LDS R74, [R8+0x5c0] ;  /* 0x0005c000084a7984 */ /* 0x000ee20000000800 */
        /* <DEDUP_REMOVED lines=8> */
[CC--:B------:R-:W-:Y:S02]  /*4000*/  FFMA R89, R23.reuse, R29.reuse, R60 ;  /* 0x0000001d17597223 */ /* 0x0c0fe4000000003c */
[----:B------:R-:W-:Y:S02]  /*4010*/  FFMA R71, R16, R29, R65 ;  /* 0x0000001d10477223 */ /* 0x000fe40000000041 */
[CC--:B------:R-:W-:Y:S02]  /*4020*/  FFMA R77, R18.reuse, R25.reuse, R12 ;  /* 0x00000019124d7223 */ /* 0x0c0fe4000000000c */
[----:B------:R-:W-:Y:S01]  /*4030*/  FFMA R23, R23, R25, R10 ;  /* 0x0000001917177223 */ /* 0x000fe2000000000a */
[----:B------:R-:W5:Y:S01]  /*4040*/  LDS R12, [R8+0x5e0] ;  /* 0x0005e000080c7984 */ /* 0x000f620000000800 */
[----:B------:R-:W-:-:S02]  /*4050*/  FFMA R13, R18, R49, R82 ;  /* 0x00000031120d7223 */ /* 0x000fc40000000052 */
[C---:B------:R-:W-:Y:S01]  /*4060*/  FFMA R15, R18.reuse, R53, R84 ;  /* 0x00000035120f7223 */ /* 0x040fe20000000054 */
[----:B------:R-:W1:Y:S01]  /*4070*/  LDS R10, [R8+0x5d0] ;  /* 0x0005d000080a7984 */ /* 0x000e620000000800 */
[C---:B------:R-:W-:Y:S02]  /*4080*/  FFMA R85, R18.reuse, R45, R85 ;  /* 0x0000002d12557223 */ /* 0x040fe40000000055 */
[C---:B------:R-:W-:Y:S02]  /*4090*/  FFMA R81, R18.reuse, R37, R81 ;  /* 0x0000002512517223 */ /* 0x040fe40000000051 */
[C---:B------:R-:W-:Y:S02]  /*40a0*/  FFMA R65, R18.reuse, R41, R68 ;  /* 0x0000002912417223 */ /* 0x040fe40000000044 */
[C---:B------:R-:W-:Y:S02]  /*40b0*/  FFMA R69, R18.reuse, R33, R69 ;  /* 0x0000002112457223 */ /* 0x040fe40000000045 */
[----:B------:R-:W-:-:S02]  /*40c0*/  FFMA R73, R18, R29, R70 ;  /* 0x0000001d12497223 */ /* 0x000fc40000000046 */
[----:B------:R-:W1:Y:S01]  /*40d0*/  LDS R18, [R8+0x5f0] ;  /* 0x0005f00008127984 */ /* 0x000e620000000800 */
[C---:B------:R-:W-:Y:S02]  /*40e0*/  FFMA R11, R16.reuse, R49, R80 ;  /* 0x00000031100b7223 */ /* 0x040fe40000000050 */
[C---:B------:R-:W-:Y:S02]  /*40f0*/  FFMA R83, R16.reuse, R53, R83 ;  /* 0x0000003510537223 */ /* 0x040fe40000000053 */
[C---:B------:R-:W-:Y:S02]  /*4100*/  FFMA R67, R16.reuse, R33, R64 ;  /* 0x0000002110437223 */ /* 0x040fe40000000040 */
[C---:B------:R-:W-:Y:S02]  /*4110*/  FFMA R19, R16.reuse, R37, R22 ;  /* 0x0000002510137223 */ /* 0x040fe40000000016 */
[----:B------:R-:W-:Y:S02]  /*4120*/  FFMA R75, R16, R25, R66 ;  /* 0x00000019104b7223 */ /* 0x000fe40000000042 */
[----:B0-----:R-:W-:-:S02]  /*4130*/  FFMA R49, R36, R49, R48 ;  /* 0x0000003124317223 */ /* 0x001fc40000000030 */
[C---:B------:R-:W-:Y:S02]  /*4140*/  FFMA R53, R36.reuse, R53, R52 ;  /* 0x0000003524357223 */ /* 0x040fe40000000034 */
[C---:B------:R-:W-:Y:S02]  /*4150*/  FFMA R45, R36.reuse, R45, R44 ;  /* 0x0000002d242d7223 */ /* 0x040fe4000000002c */
[C---:B------:R-:W-:Y:S02]  /*4160*/  FFMA R33, R36.reuse, R33, R32 ;  /* 0x0000002124217223 */ /* 0x040fe40000000020 */
[----:B------:R-:W-:Y:S02]  /*4170*/  FFMA R25, R36, R25, R24 ;  /* 0x0000001924197223 */ /* 0x000fe40000000018 */
[----:B--2---:R-:W-:Y:S02]  /*4180*/  FFMA R20, R40, R50, R11 ;  /* 0x0000003228147223 */ /* 0x004fe4000000000b */
[----:B------:R-:W-:-:S02]  /*4190*/  FFMA R37, R36, R37, R72 ;  /* 0x0000002524257223 */ /* 0x000fc40000000048 */
[C---:B------:R-:W-:Y:S02]  /*41a0*/  FFMA R41, R36.reuse, R41, R76 ;  /* 0x0000002924297223 */ /* 0x040fe4000000004c */
[----:B------:R-:W-:Y:S02]  /*41b0*/  FFMA R29, R36, R29, R28 ;  /* 0x0000001d241d7223 */ /* 0x000fe4000000001c */
[----:B------:R-:W-:Y:S02]  /*41c0*/  FFMA R24, R40, R46, R17 ;  /* 0x0000002e28187223 */ /* 0x000fe40000000011 */
[----:B------:R-:W-:Y:S02]  /*41d0*/  FFMA R32, R88, R50, R13 ;  /* 0x0000003258207223 */ /* 0x000fe4000000000d */
[C---:B------:R-:W-:Y:S02]  /*41e0*/  FFMA R22, R40.reuse, R54, R83 ;  /* 0x0000003628167223 */ /* 0x040fe40000000053 */
[----:B------:R-:W-:-:S02]  /*41f0*/  FFMA R44, R40, R42, R63 ;  /* 0x0000002a282c7223 */ /* 0x000fc4000000003f */
[----:B------:R-:W-:Y:S02]  /*4200*/  FFMA R52, R40, R34, R67 ;  /* 0x0000002228347223 */ /* 0x000fe40000000043 */
[-C--:B------:R-:W-:Y:S02]  /*4210*/  FFMA R36, R88, R54.reuse, R15 ;  /* 0x0000003658247223 */ /* 0x080fe4000000000f */
[----:B-1----:R-:W-:Y:S02]  /*4220*/  FFMA R13, R58, R54, R57 ;  /* 0x000000363a0d7223 */ /* 0x002fe40000000039 */
[C---:B------:R-:W-:Y:S02]  /*4230*/  FFMA R28, R40.reuse, R38, R19 ;  /* 0x00000026281c7223 */ /* 0x040fe40000000013 */
[C---:B------:R-:W-:Y:S02]  /*4240*/  FFMA R60, R40.reuse, R30, R71 ;  /* 0x0000001e283c7223 */ /* 0x040fe40000000047 */
[----:B------:R-:W-:-:S02]  /*4250*/  FFMA R72, R40, R26, R75 ;  /* 0x0000001a28487223 */ /* 0x000fc4000000004b */
[C---:B------:R-:W-:Y:S02]  /*4260*/  FFMA R85, R88.reuse, R46, R85 ;  /* 0x0000002e58557223 */ /* 0x040fe40000000055 */
[C---:B------:R-:W-:Y:S02]  /*4270*/  FFMA R48, R88.reuse, R42, R65 ;  /* 0x0000002a58307223 */ /* 0x040fe40000000041 */
[C---:B------:R-:W-:Y:S01]  /*4280*/  FFMA R56, R88.reuse, R34, R69 ;  /* 0x0000002258387223 */ /* 0x040fe20000000045 */
[----:B------:R-:W-:Y:S01]  /*4290*/  LDS.128 R64, [R9+0x860] ;  /* 0x0008600009407984 */ /* 0x000fe20000000c00 */
[----:B------:R-:W-:Y:S02]  /*42a0*/  FFMA R63, R88, R30, R73 ;  /* 0x0000001e583f7223 */ /* 0x000fe40000000049 */
[----:B------:R-:W-:Y:S01]  /*42b0*/  FFMA R14, R58, R46, R59 ;  /* 0x0000002e3a0e7223 */ /* 0x000fe2000000003b */
[----:B------:R-:W-:Y:S01]  /*42c0*/  LDS.128 R68, [R9+0x2860] ;  /* 0x0028600009447984 */ /* 0x000fe20000000c00 */
[----:B----4-:R-:W-:-:S02]  /*42d0*/  FFMA R49, R62, R50, R49 ;  /* 0x000000323e317223 */ /* 0x010fc40000000031 */
[----:B------:R-:W-:Y:S02]  /*42e0*/  FFMA R54, R62, R54, R53 ;  /* 0x000000363e367223 */ /* 0x000fe40000000035 */
[----:B------:R-:W-:Y:S02]  /*42f0*/  FFMA R40, R88, R38, R81 ;  /* 0x0000002658287223 */ /* 0x000fe40000000051 */
[----:B------:R-:W-:Y:S01]  /*4300*/  FFMA R11, R58, R50, R21 ;  /* 0x000000323a0b7223 */ /* 0x000fe20000000015 */
[----:B------:R-:W-:Y:S01]  /*4310*/  LDS.128 R80, [R9+0x8e0] ;  /* 0x0008e00009507984 */ /* 0x000fe20000000c00 */
[----:B------:R-:W-:Y:S02]  /*4320*/  FFMA R46, R62, R46, R45 ;  /* 0x0000002e3e2e7223 */ /* 0x000fe4000000002d */
[----:B---3--:R-:W-:Y:S01]  /*4330*/  FFMA R53, R74, R51, R20 ;  /* 0x000000334a357223 */ /* 0x008fe20000000014 */
[----:B------:R-:W-:Y:S01]  /*4340*/  LDS R21, [R8+0x620] ;  /* 0x0006200008157984 */ /* 0x000fe20000000800 */
[----:B------:R-:W-:-:S02]  /*4350*/  FFMA R88, R88, R26, R77 ;  /* 0x0000001a58587223 */ /* 0x000fc4000000004d */
[-C--:B------:R-:W-:Y:S02]  /*4360*/  FFMA R84, R58, R26.reuse, R23 ;  /* 0x0000001a3a547223 */ /* 0x080fe40000000017 */
[----:B------:R-:W-:Y:S01]  /*4370*/  FFMA R45, R62, R26, R25 ;  /* 0x0000001a3e2d7223 */ /* 0x000fe20000000019 */
[----:B------:R-:W-:Y:S01]  /*4380*/  LDS R23, [R8+0x630] ;  /* 0x0006300008177984 */ /* 0x000fe20000000800 */
[----:B------:R-:W-:Y:S02]  /*4390*/  FFMA R20, R74, R47, R24 ;  /* 0x0000002f4a147223 */ /* 0x000fe40000000018 */
[C---:B------:R-:W-:Y:S01]  /*43a0*/  FFMA R15, R58.reuse, R38, R61 ;  /* 0x000000263a0f7223 */ /* 0x040fe2000000003d */
[----:B------:R-:W0:Y:S01]  /*43b0*/  LDS R25, [R8+0x610] ;  /* 0x0006100008197984 */ /* 0x000e220000000800 */
[----:B------:R-:W-:Y:S02]  /*43c0*/  FFMA R16, R58, R42, R79 ;  /* 0x0000002a3a107223 */ /* 0x000fe4000000004f */
[C---:B------:R-:W-:Y:S01]  /*43d0*/  FFMA R37, R62.reuse, R38, R37 ;  /* 0x000000263e257223 */ /* 0x040fe20000000025 */
[----:B------:R-:W-:Y:S01]  /*43e0*/  LDS.128 R76, [R9+0x6860] ;  /* 0x00686000094c7984 */ /* 0x000fe20000000c00 */
[----:B------:R-:W-:-:S02]  /*43f0*/  FFMA R41, R62, R42, R41 ;  /* 0x0000002a3e297223 */ /* 0x000fc40000000029 */
[C---:B------:R-:W-:Y:S02]  /*4400*/  FFMA R86, R74.reuse, R55, R22 ;  /* 0x000000374a567223 */ /* 0x040fe40000000016 */
[C---:B------:R-:W-:Y:S02]  /*4410*/  FFMA R24, R74.reuse, R43, R44 ;  /* 0x0000002b4a187223 */ /* 0x040fe4000000002c */
[----:B------:R-:W-:Y:S02]  /*4420*/  FFMA R26, R74, R35, R52 ;  /* 0x000000234a1a7223 */ /* 0x000fe40000000034 */
[C---:B------:R-:W-:Y:S02]  /*4430*/  FFMA R17, R58.reuse, R34, R87 ;  /* 0x000000223a117223 */ /* 0x040fe40000000057 */
[----:B------:R-:W-:Y:S02]  /*4440*/  FFMA R19, R58, R30, R89 ;  /* 0x0000001e3a137223 */ /* 0x000fe40000000059 */
[----:B------:R-:W-:-:S02]  /*4450*/  FFMA R38, R62, R34, R33 ;  /* 0x000000223e267223 */ /* 0x000fc40000000021 */
[----:B------:R-:W-:Y:S02]  /*4460*/  FFMA R42, R62, R30, R29 ;  /* 0x0000001e3e2a7223 */ /* 0x000fe4000000001d */
[----:B------:R-:W-:Y:S01]  /*4470*/  FFMA R22, R74, R39, R28 ;  /* 0x000000274a167223 */ /* 0x000fe2000000001c */
[----:B------:R-:W1:Y:S01]  /*4480*/  LDS R29, [R8+0x600] ;  /* 0x00060000081d7984 */ /* 0x000e620000000800 */
[----:B-----5:R-:W-:Y:S02]  /*4490*/  FFMA R44, R12, R51, R32 ;  /* 0x000000330c2c7223 */ /* 0x020fe40000000020 */
[----:B------:R-:W-:Y:S02]  /*44a0*/  FFMA R52, R10, R55, R13 ;  /* 0x000000370a347223 */ /* 0x000fe4000000000d */
[C---:B------:R-:W-:Y:S02]  /*44b0*/  FFMA R28, R74.reuse, R31, R60 ;  /* 0x0000001f4a1c7223 */ /* 0x040fe4000000003c */
[----:B------:R-:W-:-:S02]  /*44c0*/  FFMA R30, R74, R27, R72 ;  /* 0x0000001b4a1e7223 */ /* 0x000fc40000000048 */
[C---:B------:R-:W-:Y:S01]  /*44d0*/  FFMA R32, R12.reuse, R43, R48 ;  /* 0x0000002b0c207223 */ /* 0x040fe20000000030 */
[----:B------:R-:W2:Y:S01]  /*44e0*/  LDS.128 R72, [R9+0x4860] ;  /* 0x0048600009487984 */ /* 0x000ea20000000c00 */
[C---:B------:R-:W-:Y:S02]  /*44f0*/  FFMA R33, R12.reuse, R35, R56 ;  /* 0x000000230c217223 */ /* 0x040fe40000000038 */
[----:B------:R-:W-:Y:S01]  /*4500*/  FFMA R34, R12, R31, R63 ;  /* 0x0000001f0c227223 */ /* 0x000fe2000000003f */
[----:B------:R-:W3:Y:S01]  /*4510*/  LDS.128 R56, [R9+0x28e0] ;  /* 0x0028e00009387984 */ /* 0x000ee20000000c00 */
[-C--:B------:R-:W-:Y:S02]  /*4520*/  FFMA R11, R10, R51.reuse, R11 ;  /* 0x000000330a0b7223 */ /* 0x080fe4000000000b */
[----:B------:R-:W-:Y:S01]  /*4530*/  FFMA R13, R18, R51, R49 ;  /* 0x00000033120d7223 */ /* 0x000fe20000000031 */
[----:B------:R-:W4:Y:S01]  /*4540*/  LDS.128 R60, [R9+0x48e0] ;  /* 0x0048e000093c7984 */ /* 0x000f220000000c00 */
[----:B------:R-:W-:-:S02]  /*4550*/  FFMA R36, R12, R55, R36 ;  /* 0x000000370c247223 */ /* 0x000fc40000000024 */
[C---:B------:R-:W-:Y:S01]  /*4560*/  FFMA R85, R12.reuse, R47, R85 ;  /* 0x0000002f0c557223 */ /* 0x040fe20000000055 */
[----:B------:R-:W5:Y:S01]  /*4570*/  LDS.128 R48, [R9+0x68e0] ;  /* 0x0068e00009307984 */ /* 0x000f620000000c00 */
[C---:B------:R-:W-:Y:S02]  /*4580*/  FFMA R40, R12.reuse, R39, R40 ;  /* 0x000000270c287223 */ /* 0x040fe40000000028 */
[----:B------:R-:W-:Y:S02]  /*4590*/  FFMA R12, R12, R27, R88 ;  /* 0x0000001b0c0c7223 */ /* 0x000fe40000000058 */
[----:B------:R-:W-:Y:S02]  /*45a0*/  FFMA R88, R10, R43, R16 ;  /* 0x0000002b0a587223 */ /* 0x000fe40000000010 */
[C---:B------:R-:W-:Y:S01]  /*45b0*/  FFMA R54, R18.reuse, R55, R54 ;  /* 0x0000003712367223 */ /* 0x040fe20000000036 */
[----:B------:R-:W3:Y:S01]  /*45c0*/  LDS R16, [R8+0x640] ;  /* 0x0006400008107984 */ /* 0x000ee20000000800 */
[----:B------:R-:W-:-:S02]  /*45d0*/  FFMA R46, R18, R47, R46 ;  /* 0x0000002f122e7223 */ /* 0x000fc4000000002e */
[C---:B------:R-:W-:Y:S02]  /*45e0*/  FFMA R37, R18.reuse, R39, R37 ;  /* 0x0000002712257223 */ /* 0x040fe40000000025 */
[C---:B------:R-:W-:Y:S02]  /*45f0*/  FFMA R41, R18.reuse, R43, R41 ;  /* 0x0000002b12297223 */ /* 0x040fe40000000029 */
[C---:B------:R-:W-:Y:S02]  /*4600*/  FFMA R38, R18.reuse, R35, R38 ;  /* 0x0000002312267223 */ /* 0x040fe40000000026 */
[C---:B------:R-:W-:Y:S02]  /*4610*/  FFMA R42, R18.reuse, R31, R42 ;  /* 0x0000001f122a7223 */ /* 0x040fe4000000002a */
[----:B------:R-:W-:Y:S02]  /*4620*/  FFMA R45, R18, R27, R45 ;  /* 0x0000001b122d7223 */ /* 0x000fe4000000002d */
[----:B------:R-:W5:Y:S01]  /*4630*/  LDS R18, [R8+0x660] ;  /* 0x0006600008127984 */ /* 0x000f620000000800 */
[----:B------:R-:W-:-:S02]  /*4640*/  FFMA R87, R10, R47, R14 ;  /* 0x0000002f0a577223 */ /* 0x000fc4000000000e */
[C---:B------:R-:W-:Y:S02]  /*4650*/  FFMA R15, R10.reuse, R39, R15 ;  /* 0x000000270a0f7223 */ /* 0x040fe4000000000f */
[C---:B------:R-:W-:Y:S02]  /*4660*/  FFMA R17, R10.reuse, R35, R17 ;  /* 0x000000230a117223 */ /* 0x040fe40000000011 */
[----:B------:R-:W-:Y:S02]  /*4670*/  FFMA R19, R10, R31, R19 ;  /* 0x0000001f0a137223 */ /* 0x000fe40000000013 */
[----:B0-----:R-:W-:Y:S01]  /*4680*/  FFMA R14, R64, R25, R11 ;  /* 0x00000019400e7223 */ /* 0x001fe2000000000b */
[----:B------:R-:W-:Y:S01]  /*4690*/  LDS R31, [R8+0x670] ;  /* 0x00067000081f7984 */ /* 0x000fe20000000800 */
[----:B------:R-:W-:Y:S02]  /*46a0*/  FFMA R10, R10, R27, R84 ;  /* 0x0000001b0a0a7223 */ /* 0x000fe40000000054 */
[----:B------:R-:W-:Y:S01]  /*46b0*/  FFMA R11, R21, R68, R36 ;  /* 0x00000044150b7223 */ /* 0x000fe20000000024 */
[----:B------:R-:W0:Y:S01]  /*46c0*/  LDS R27, [R8+0x650] ;  /* 0x00065000081b7984 */ /* 0x000e220000000800 */
[----:B-1----:R-:W-:-:S02]  /*46d0*/  FFMA R53, R64, R29, R53 ;  /* 0x0000001d40357223 */ /* 0x002fc40000000035 */
[C---:B------:R-:W-:Y:S01]  /*46e0*/  FFMA R86, R29.reuse, R68, R86 ;  /* 0x000000441d567223 */ /* 0x040fe20000000056 */
[----:B------:R-:W1:Y:S01]  /*46f0*/  LDS R84, [R8+0x6a0] ;  /* 0x0006a00008547984 */ /* 0x000e620000000800 */
[----:B------:R-:W-:Y:S02]  /*4700*/  FFMA R36, R68, R25, R52 ;  /* 0x0000001944247223 */ /* 0x000fe40000000034 */
[C---:B--2---:R-:W-:Y:S02]  /*4710*/  FFMA R20, R29.reuse, R72, R20 ;  /* 0x000000481d147223 */ /* 0x044fe40000000014 */
[C---:B------:R-:W-:Y:S02]  /*4720*/  FFMA R22, R29.reuse, R76, R22 ;  /* 0x0000004c1d167223 */ /* 0x040fe40000000016 */
[C---:B------:R-:W-:Y:S02]  /*4730*/  FFMA R24, R29.reuse, R80, R24 ;  /* 0x000000501d187223 */ /* 0x040fe40000000018 */
[----:B---3--:R-:W-:-:S02]  /*4740*/  FFMA R26, R29, R56, R26 ;  /* 0x000000381d1a7223 */ /* 0x008fc4000000001a */
[C---:B----4-:R-:W-:Y:S02]  /*4750*/  FFMA R28, R29.reuse, R60, R28 ;  /* 0x0000003c1d1c7223 */ /* 0x050fe4000000001c */
[-C--:B-----5:R-:W-:Y:S02]  /*4760*/  FFMA R30, R29, R48.reuse, R30 ;  /* 0x000000301d1e7223 */ /* 0x0a0fe4000000001e */
[C---:B------:R-:W-:Y:S02]  /*4770*/  FFMA R12, R21.reuse, R48, R12 ;  /* 0x00000030150c7223 */ /* 0x040fe4000000000c */
[----:B------:R-:W-:Y:S02]  /*4780*/  FFMA R68, R68, R23, R54 ;  /* 0x0000001744447223 */ /* 0x000fe40000000036 */
[----:B------:R-:W-:Y:S02]  /*4790*/  FFMA R85, R21, R72, R85 ;  /* 0x0000004815557223 */ /* 0x000fe40000000055 */
[----:B------:R-:W-:-:S02]  /*47a0*/  FFMA R52, R72, R25, R87 ;  /* 0x0000001948347223 */ /* 0x000fc40000000057 */
[----:B------:R-:W-:Y:S02]  /*47b0*/  FFMA R72, R72, R23, R46 ;  /* 0x0000001748487223 */ /* 0x000fe4000000002e */
[-C--:B------:R-:W-:Y:S02]  /*47c0*/  FFMA R33, R21, R56.reuse, R33 ;  /* 0x0000003815217223 */ /* 0x080fe40000000021 */
[-C--:B------:R-:W-:Y:S02]  /*47d0*/  FFMA R54, R25, R56.reuse, R17 ;  /* 0x0000003819367223 */ /* 0x080fe40000000011 */
[----:B------:R-:W-:Y:S02]  /*47e0*/  FFMA R38, R23, R56, R38 ;  /* 0x0000003817267223 */ /* 0x000fe40000000026 */
[----:B------:R-:W-:Y:S02]  /*47f0*/  FFMA R46, R76, R25, R15 ;  /* 0x000000194c2e7223 */ /* 0x000fe4000000000f */
[----:B------:R-:W-:-:S02]  /*4800*/  FFMA R56, R25, R60, R19 ;  /* 0x0000003c19387223 */ /* 0x000fc40000000013 */
[-C--:B------:R-:W-:Y:S02]  /*4810*/  FFMA R34, R21, R60.reuse, R34 ;  /* 0x0000003c15227223 */ /* 0x080fe40000000022 */
[----:B------:R-:W-:Y:S02]  /*4820*/  FFMA R42, R23, R60, R42 ;  /* 0x0000003c172a7223 */ /* 0x000fe4000000002a */
[C---:B------:R-:W-:Y:S01]  /*4830*/  FFMA R53, R16.reuse, R65, R53 ;  /* 0x0000004110357223 */ /* 0x040fe20000000035 */
[----:B------:R-:W2:Y:S01]  /*4840*/  LDS R60, [R8+0x680] ;  /* 0x00068000083c7984 */ /* 0x000ea20000000800 */
[C---:B------:R-:W-:Y:S02]  /*4850*/  FFMA R15, R16.reuse, R69, R86 ;  /* 0x00000045100f7223 */ /* 0x040fe40000000056 */
[C---:B------:R-:W-:Y:S01]  /*4860*/  FFMA R17, R16.reuse, R73, R20 ;  /* 0x0000004910117223 */ /* 0x040fe20000000014 */
[----:B------:R-:W-:Y:S01]  /*4870*/  LDS R86, [R8+0x6c0] ;  /* 0x0006c00008567984 */ /* 0x000fe20000000800 */
[----:B------:R-:W-:-:S02]  /*4880*/  FFMA R19, R16, R77, R22 ;  /* 0x0000004d10137223 */ /* 0x000fc40000000016 */
[C---:B------:R-:W-:Y:S02]  /*4890*/  FFMA R35, R16.reuse, R81, R24 ;  /* 0x0000005110237223 */ /* 0x040fe40000000018 */
[C---:B------:R-:W-:Y:S02]  /*48a0*/  FFMA R39, R16.reuse, R57, R26 ;  /* 0x0000003910277223 */ /* 0x040fe4000000001a */
[C---:B------:R-:W-:Y:S02]  /*48b0*/  FFMA R43, R16.reuse, R61, R28 ;  /* 0x0000003d102b7223 */ /* 0x040fe4000000001c */
[-C--:B------:R-:W-:Y:S01]  /*48c0*/  FFMA R47, R16, R49.reuse, R30 ;  /* 0x00000031102f7223 */ /* 0x080fe2000000001e */
[----:B------:R-:W-:Y:S01]  /*48d0*/  LDS R28, [R8+0x6d0] ;  /* 0x0006d000081c7984 */ /* 0x000fe20000000800 */
[----:B------:R-:W-:Y:S02]  /*48e0*/  FFMA R55, R18, R49, R12 ;  /* 0x0000003112377223 */ /* 0x000fe4000000000c */
[C---:B------:R-:W-:Y:S01]  /*48f0*/  FFMA R32, R21.reuse, R80, R32 ;  /* 0x0000005015207223 */ /* 0x040fe20000000020 */
[----:B------:R-:W3:Y:S01]  /*4900*/  LDS R16, [R8+0x690] ;  /* 0x0006900008107984 */ /* 0x000ee20000000800 */
[----:B------:R-:W-:-:S02]  /*4910*/  FFMA R40, R21, R76, R40 ;  /* 0x0000004c15287223 */ /* 0x000fc40000000028 */
[----:B------:R-:W-:Y:S01]  /*4920*/  FFMA R76, R76, R23, R37 ;  /* 0x000000174c4c7223 */ /* 0x000fe20000000025 */
[----:B------:R-:W4:Y:S01]  /*4930*/  LDS R12, [R8+0x6b0] ;  /* 0x0006b000080c7984 */ /* 0x000f220000000800 */
[C---:B------:R-:W-:Y:S02]  /*4940*/  FFMA R88, R25.reuse, R80, R88 ;  /* 0x0000005019587223 */ /* 0x040fe40000000058 */
[----:B------:R-:W-:Y:S02]  /*4950*/  FFMA R10, R25, R48, R10 ;  /* 0x00000030190a7223 */ /* 0x000fe4000000000a */
[----:B------:R-:W-:Y:S02]  /*4960*/  FFMA R44, R64, R21, R44 ;  /* 0x00000015402c7223 */ /* 0x000fe4000000002c */
[C---:B------:R-:W-:Y:S02]  /*4970*/  FFMA R11, R18.reuse, R69, R11 ;  /* 0x00000045120b7223 */ /* 0x040fe4000000000b */
[----:B------:R-:W-:-:S02]  /*4980*/  FFMA R37, R18, R81, R32 ;  /* 0x0000005112257223 */ /* 0x000fc40000000020 */
[----:B0-----:R-:W-:Y:S02]  /*4990*/  FFMA R25, R27, R69, R36 ;  /* 0x000000451b197223 */ /* 0x001fe40000000024 */
[----:B------:R-:W-:Y:S02]  /*49a0*/  FFMA R64, R64, R23, R13 ;  /* 0x0000001740407223 */ /* 0x000fe4000000000d */
[----:B------:R-:W-:Y:S02]  /*49b0*/  FFMA R80, R23, R80, R41 ;  /* 0x0000005017507223 */ /* 0x000fe40000000029 */
[----:B------:R-:W-:Y:S02]  /*49c0*/  FFMA R69, R31, R69, R68 ;  /* 0x000000451f457223 */ /* 0x000fe40000000044 */
[----:B------:R-:W-:Y:S02]  /*49d0*/  FFMA R48, R23, R48, R45 ;  /* 0x0000003017307223 */ /* 0x000fe4000000002d */
[----:B------:R-:W-:-:S02]  /*49e0*/  FFMA R41, R18, R57, R33 ;  /* 0x0000003912297223 */ /* 0x000fc40000000021 */
[C---:B------:R-:W-:Y:S02]  /*49f0*/  FFMA R91, R27.reuse, R61, R56 ;  /* 0x0000003d1b5b7223 */ /* 0x040fe40000000038 */
[C---:B------:R-:W-:Y:S02]  /*4a00*/  FFMA R13, R18.reuse, R65, R44 ;  /* 0x00000041120d7223 */ /* 0x040fe4000000002c */
[C---:B------:R-:W-:Y:S01]  /*4a10*/  FFMA R85, R18.reuse, R73, R85 ;  /* 0x0000004912557223 */ /* 0x040fe20000000055 */
[----:B------:R-:W-:Y:S01]  /*4a20*/  LDS R44, [R8+0x760] ;  /* 0x00076000082c7984 */ /* 0x000fe20000000800 */
[C---:B------:R-:W-:Y:S02]  /*4a30*/  FFMA R21, R18.reuse, R77, R40 ;  /* 0x0000004d12157223 */ /* 0x040fe40000000028 */
[----:B------:R-:W-:Y:S02]  /*4a40*/  FFMA R45, R18, R61, R34 ;  /* 0x0000003d122d7223 */ /* 0x000fe40000000022 */
[----:B------:R-:W-:-:S02]  /*4a50*/  FFMA R23, R27, R65, R14 ;  /* 0x000000411b177223 */ /* 0x000fc4000000000e */
[C---:B------:R-:W-:Y:S02]  /*4a60*/  FFMA R29, R27.reuse, R73, R52 ;  /* 0x000000491b1d7223 */ /* 0x040fe40000000034 */
[C---:B------:R-:W-:Y:S02]  /*4a70*/  FFMA R33, R27.reuse, R77, R46 ;  /* 0x0000004d1b217223 */ /* 0x040fe4000000002e */
[C---:B------:R-:W-:Y:S01]  /*4a80*/  FFMA R87, R27.reuse, R81, R88 ;  /* 0x000000511b577223 */ /* 0x040fe20000000058 */
[----:B------:R-:W-:Y:S01]  /*4a90*/  LDS R46, [R8+0x750] ;  /* 0x00075000082e7984 */ /* 0x000fe20000000800 */
[----:B------:R-:W-:Y:S02]  /*4aa0*/  FFMA R89, R27, R57, R54 ;  /* 0x000000391b597223 */ /* 0x000fe40000000036 */
[----:B-1----:R-:W-:Y:S02]  /*4ab0*/  FFMA R56, R84, R82, R37 ;  /* 0x0000005254387223 */ /* 0x002fe40000000025 */
[----:B------:R-:W-:-:S02]  /*4ac0*/  FFMA R65, R31, R65, R64 ;  /* 0x000000411f417223 */ /* 0x000fc40000000040 */
[C---:B------:R-:W-:Y:S02]  /*4ad0*/  FFMA R73, R31.reuse, R73, R72 ;  /* 0x000000491f497223 */ /* 0x040fe40000000048 */
[C---:B------:R-:W-:Y:S02]  /*4ae0*/  FFMA R77, R31.reuse, R77, R76 ;  /* 0x0000004d1f4d7223 */ /* 0x040fe4000000004c */
[C---:B------:R-:W-:Y:S02]  /*4af0*/  FFMA R81, R31.reuse, R81, R80 ;  /* 0x000000511f517223 */ /* 0x040fe40000000050 */
[C---:B------:R-:W-:Y:S02]  /*4b00*/  FFMA R57, R31.reuse, R57, R38 ;  /* 0x000000391f397223 */ /* 0x040fe40000000026 */
[----:B------:R-:W-:Y:S02]  /*4b10*/  FFMA R61, R31, R61, R42 ;  /* 0x0000003d1f3d7223 */ /* 0x000fe4000000002a */
[----:B--2---:R-:W-:-:S02]  /*4b20*/  FFMA R22, R60, R70, R15 ;  /* 0x000000463c167223 */ /* 0x004fc4000000000f */
[-C--:B------:R-:W-:Y:S02]  /*4b30*/  FFMA R26, R84, R70.reuse, R11 ;  /* 0x00000046541a7223 */ /* 0x080fe4000000000b */
[----:B---3--:R-:W-:Y:S01]  /*4b40*/  FFMA R37, R16, R70, R25 ;  /* 0x0000004610257223 */ /* 0x008fe20000000019 */
[----:B------:R-:W-:Y:S01]  /*4b50*/  LDS R11, [R8+0x700] ;  /* 0x00070000080b7984 */ /* 0x000fe20000000800 */
[----:B------:R-:W-:Y:S02]  /*4b60*/  FFMA R31, R31, R49, R48 ;  /* 0x000000311f1f7223 */ /* 0x000fe40000000030 */
[----:B------:R-:W-:Y:S01]  /*4b70*/  FFMA R54, R60, R62, R43 ;  /* 0x0000003e3c367223 */ /* 0x000fe2000000002b */
[----:B------:R-:W-:Y:S01]  /*4b80*/  LDS R48, [R8+0x770] ;  /* 0x0007700008307984 */ /* 0x000fe20000000800 */
[----:B----4-:R-:W-:Y:S02]  /*4b90*/  FFMA R70, R12, R70, R69 ;  /* 0x000000460c467223 */ /* 0x010fe40000000045 */
[C---:B------:R-:W-:Y:S01]  /*4ba0*/  FFMA R20, R60.reuse, R66, R53 ;  /* 0x000000423c147223 */ /* 0x040fe20000000035 */
[----:B------:R-:W0:Y:S01]  /*4bb0*/  LDS R43, [R8+0x6e0] ;  /* 0x0006e000082b7984 */ /* 0x000e220000000800 */
[----:B------:R-:W-:-:S02]  /*4bc0*/  FFMA R40, R60, R74, R17 ;  /* 0x0000004a3c287223 */ /* 0x000fc40000000011 */
[C---:B------:R-:W-:Y:S01]  /*4bd0*/  FFMA R32, R60.reuse, R78, R19 ;  /* 0x0000004e3c207223 */ /* 0x040fe20000000013 */
[----:B------:R-:W1:Y:S01]  /*4be0*/  LDS R69, [R8+0x6f0] ;  /* 0x0006f00008457984 */ /* 0x000e620000000800 */
[C---:B------:R-:W-:Y:S02]  /*4bf0*/  FFMA R52, R60.reuse, R82, R35 ;  /* 0x000000523c347223 */ /* 0x040fe40000000023 */
[C---:B------:R-:W-:Y:S02]  /*4c00*/  FFMA R38, R60.reuse, R58, R39 ;  /* 0x0000003a3c267223 */ /* 0x040fe40000000027 */
[----:B------:R-:W-:Y:S02]  /*4c10*/  FFMA R64, R60, R50, R47 ;  /* 0x000000323c407223 */ /* 0x000fe4000000002f */
[C---:B------:R-:W-:Y:S01]  /*4c20*/  FFMA R30, R84.reuse, R74, R85 ;  /* 0x0000004a541e7223 */ /* 0x040fe20000000055 */
[----:B------:R-:W-:Y:S01]  /*4c30*/  LDS R47, [R8+0x710] ;  /* 0x00071000082f7984 */ /* 0x000fe20000000800 */
[----:B------:R-:W-:-:S02]  /*4c40*/  FFMA R34, R84, R78, R21 ;  /* 0x0000004e54227223 */ /* 0x000fc40000000015 */
[C---:B------:R-:W-:Y:S02]  /*4c50*/  FFMA R29, R16.reuse, R74, R29 ;  /* 0x0000004a101d7223 */ /* 0x040fe4000000001d */
[C---:B------:R-:W-:Y:S02]  /*4c60*/  FFMA R33, R16.reuse, R78, R33 ;  /* 0x0000004e10217223 */ /* 0x040fe40000000021 */
[----:B------:R-:W-:Y:S02]  /*4c70*/  FFMA R87, R16, R82, R87 ;  /* 0x0000005210577223 */ /* 0x000fe40000000057 */
[----:B------:R-:W-:Y:S02]  /*4c80*/  FFMA R27, R27, R49, R10 ;  /* 0x000000311b1b7223 */ /* 0x000fe4000000000a */
[C---:B------:R-:W-:Y:S01]  /*4c90*/  FFMA R24, R84.reuse, R66, R13 ;  /* 0x0000004254187223 */ /* 0x040fe2000000000d */
[----:B------:R-:W-:Y:S01]  /*4ca0*/  LDS R49, [R8+0x730] ;  /* 0x0007300008317984 */ /* 0x000fe20000000800 */
[----:B------:R-:W-:-:S02]  /*4cb0*/  FFMA R60, R84, R62, R45 ;  /* 0x0000003e543c7223 */ /* 0x000fc4000000002d */
[C---:B------:R-:W-:Y:S01]  /*4cc0*/  FFMA R36, R12.reuse, R66, R65 ;  /* 0x000000420c247223 */ /* 0x040fe20000000041 */
[----:B------:R-:W-:Y:S01]  /*4cd0*/  LDS R45, [R8+0x720] ;  /* 0x00072000082d7984 */ /* 0x000fe20000000800 */
[C---:B------:R-:W-:Y:S02]  /*4ce0*/  FFMA R74, R12.reuse, R74, R73 ;  /* 0x0000004a0c4a7223 */ /* 0x040fe40000000049 */
[C---:B------:R-:W-:Y:S01]  /*4cf0*/  FFMA R78, R12.reuse, R78, R77 ;  /* 0x0000004e0c4e7223 */ /* 0x040fe2000000004d */
[----:B------:R-:W-:Y:S01]  /*4d00*/  LDS R10, [R8+0x740] ;  /* 0x00074000080a7984 */ /* 0x000fe20000000800 */
[C---:B------:R-:W-:Y:S02]  /*4d10*/  FFMA R82, R12.reuse, R82, R81 ;  /* 0x000000520c527223 */ /* 0x040fe40000000051 */
[C---:B------:R-:W-:Y:S02]  /*4d20*/  FFMA R72, R12.reuse, R58, R57 ;  /* 0x0000003a0c487223 */ /* 0x040fe40000000039 */
[----:B------:R-:W-:-:S02]  /*4d30*/  FFMA R76, R12, R62, R61 ;  /* 0x0000003e0c4c7223 */ /* 0x000fc4000000003d */
[----:B------:R-:W-:Y:S02]  /*4d40*/  FFMA R80, R12, R50, R31 ;  /* 0x000000320c507223 */ /* 0x000fe4000000001f */
[----:B------:R-:W2:Y:S01]  /*4d50*/  LDS.128 R12, [R9+0x870] ;  /* 0x00087000090c7984 */ /* 0x000ea20000000c00 */
[C---:B------:R-:W-:Y:S02]  /*4d60*/  FFMA R35, R16.reuse, R66, R23 ;  /* 0x0000004210237223 */ /* 0x040fe40000000017 */
[C---:B------:R-:W-:Y:S02]  /*4d70*/  FFMA R89, R16.reuse, R58, R89 ;  /* 0x0000003a10597223 */ /* 0x040fe40000000059 */
[C---:B------:R-:W-:Y:S02]  /*4d80*/  FFMA R91, R16.reuse, R62, R91 ;  /* 0x0000003e105b7223 */ /* 0x040fe4000000005b */
[----:B------:R-:W-:Y:S02]  /*4d90*/  FFMA R68, R16, R50, R27 ;  /* 0x0000003210447223 */ /* 0x000fe4000000001b */
[----:B------:R-:W3:Y:S01]  /*4da0*/  LDS.128 R16, [R9+0x2870] ;  /* 0x0028700009107984 */ /* 0x000ee20000000c00 */
[----:B------:R-:W-:-:S02]  /*4db0*/  FFMA R39, R86, R67, R20 ;  /* 0x0000004356277223 */ /* 0x000fc40000000014 */
[----:B------:R-:W-:Y:S02]  /*4dc0*/  FFMA R73, R86, R71, R22 ;  /* 0x0000004756497223 */ /* 0x000fe40000000016 */
[----:B------:R-:W4:Y:S01]  /*4dd0*/  LDS.128 R20, [R9+0x4870] ;  /* 0x0048700009147984 */ /* 0x000f220000000c00 */
[C---:B------:R-:W-:Y:S02]  /*4de0*/  FFMA R42, R84.reuse, R58, R41 ;  /* 0x0000003a542a7223 */ /* 0x040fe40000000029 */
[----:B------:R-:W-:Y:S02]  /*4df0*/  FFMA R84, R84, R50, R55 ;  /* 0x0000003254547223 */ /* 0x000fe40000000037 */
[----:B------:R-:W-:Y:S02]  /*4e00*/  FFMA R53, R86, R79, R32 ;  /* 0x0000004f56357223 */ /* 0x000fe40000000020 */
[-C--:B0-----:R-:W-:Y:S02]  /*4e10*/  FFMA R32, R43, R67.reuse, R24 ;  /* 0x000000432b207223 */ /* 0x081fe40000000018 */
[----:B------:R-:W-:-:S02]  /*4e20*/  FFMA R35, R28, R67, R35 ;  /* 0x000000431c237223 */ /* 0x000fc40000000023 */
[----:B-1----:R-:W-:Y:S02]  /*4e30*/  FFMA R36, R69, R67, R36 ;  /* 0x0000004345247223 */ /* 0x002fe40000000024 */
        /* <DEDUP_REMOVED lines=9> */
[-C--:B------:R-:W-:Y:S02]  /*4ed0*/  FFMA R38, R43, R71.reuse, R26 ;  /* 0x000000472b267223 */ /* 0x080fe4000000001a */
[-C--:B------:R-:W-:Y:S01]  /*4ee0*/  FFMA R37, R28, R71.reuse, R37 ;  /* 0x000000471c257223 */ /* 0x080fe20000000025 */
[----:B------:R-:W0:Y:S01]  /*4ef0*/  LDS.128 R24, [R9+0x6870] ;  /* 0x0068700009187984 */ /* 0x000e220000000c00 */
[----:B------:R-:W-:-:S02]  /*4f00*/  FFMA R70, R69, R71, R70 ;  /* 0x0000004745467223 */ /* 0x000fc40000000046 */
[C---:B------:R-:W-:Y:S02]  /*4f10*/  FFMA R74, R69.reuse, R75, R74 ;  /* 0x0000004b454a7223 */ /* 0x040fe4000000004a */
[C---:B------:R-:W-:Y:S02]  /*4f20*/  FFMA R78, R69.reuse, R79, R78 ;  /* 0x0000004f454e7223 */ /* 0x040fe4000000004e */
[C---:B------:R-:W-:Y:S02]  /*4f30*/  FFMA R82, R69.reuse, R83, R82 ;  /* 0x0000005345527223 */ /* 0x040fe40000000052 */
[C---:B------:R-:W-:Y:S02]  /*4f40*/  FFMA R59, R69.reuse, R59, R72 ;  /* 0x0000003b453b7223 */ /* 0x040fe40000000048 */
[C---:B------:R-:W-:Y:S02]  /*4f50*/  FFMA R63, R69.reuse, R63, R76 ;  /* 0x0000003f453f7223 */ /* 0x040fe4000000004c */
[----:B------:R-:W-:Y:S01]  /*4f60*/  FFMA R51, R69, R51, R80 ;  /* 0x0000003345337223 */ /* 0x000fe20000000050 */
[----:B------:R-:W-:Y:S01]  /*4f70*/  LDS R76, [R8+0x7f0] ;  /* 0x0007f000084c7984 */ /* 0x000fe20000000800 */
[----:B--2---:R-:W-:-:S02]  /*4f80*/  FFMA R39, R12, R11, R39 ;  /* 0x0000000b0c277223 */ /* 0x004fc40000000027 */
[C---:B------:R-:W-:Y:S02]  /*4f90*/  FFMA R69, R12.reuse, R45, R32 ;  /* 0x0000002d0c457223 */ /* 0x040fe40000000020 */
[C---:B------:R-:W-:Y:S02]  /*4fa0*/  FFMA R71, R12.reuse, R47, R35 ;  /* 0x0000002f0c477223 */ /* 0x040fe40000000023 */
[----:B------:R-:W-:Y:S02]  /*4fb0*/  FFMA R36, R12, R49, R36 ;  /* 0x000000310c247223 */ /* 0x000fe40000000024 */
[-C--:B------:R-:W-:Y:S01]  /*4fc0*/  FFMA R40, R86, R75.reuse, R40 ;  /* 0x0000004b56287223 */ /* 0x080fe20000000028 */
[----:B------:R-:W-:Y:S01]  /*4fd0*/  LDS R12, [R8+0x780] ;  /* 0x00078000080c7984 */ /* 0x000fe20000000800 */
[C---:B------:R-:W-:Y:S02]  /*4fe0*/  FFMA R41, R43.reuse, R75, R30 ;  /* 0x0000004b2b297223 */ /* 0x040fe4000000001e */
[----:B------:R-:W-:-:S02]  /*4ff0*/  FFMA R58, R43, R79, R34 ;  /* 0x0000004f2b3a7223 */ /* 0x000fc40000000022 */
[C---:B------:R-:W-:Y:S02]  /*5000*/  FFMA R42, R28.reuse, R75, R29 ;  /* 0x0000004b1c2a7223 */ /* 0x040fe4000000001d */
[C---:B------:R-:W-:Y:S02]  /*5010*/  FFMA R65, R28.reuse, R79, R33 ;  /* 0x0000004f1c417223 */ /* 0x040fe40000000021 */
[----:B------:R-:W-:Y:S01]  /*5020*/  FFMA R64, R28, R83, R87 ;  /* 0x000000531c407223 */ /* 0x000fe20000000057 */
[----:B------:R-:W1:Y:S01]  /*5030*/  LDS.128 R32, [R9+0x28f0] ;  /* 0x0028f00009207984 */ /* 0x000e620000000c00 */
[-C--:B------:R-:W-:Y:S02]  /*5040*/  FFMA R67, R10, R13.reuse, R39 ;  /* 0x0000000d0a437223 */ /* 0x080fe40000000027 */
[-C--:B------:R-:W-:Y:S01]  /*5050*/  FFMA R69, R44, R13.reuse, R69 ;  /* 0x0000000d2c457223 */ /* 0x080fe20000000045 */
[----:B------:R-:W2:Y:S01]  /*5060*/  LDS.128 R28, [R9+0x8f0] ;  /* 0x0008f000091c7984 */ /* 0x000ea20000000c00 */
[----:B------:R-:W-:-:S02]  /*5070*/  FFMA R71, R46, R13, R71 ;  /* 0x0000000d2e477223 */ /* 0x000fc40000000047 */
[----:B------:R-:W-:Y:S02]  /*5080*/  FFMA R13, R48, R13, R36 ;  /* 0x0000000d300d7223 */ /* 0x000fe40000000024 */
[----:B---3--:R-:W-:Y:S02]  /*5090*/  FFMA R75, R45, R16, R38 ;  /* 0x000000102d4b7223 */ /* 0x008fe40000000026 */
[----:B------:R-:W-:Y:S02]  /*50a0*/  FFMA R77, R16, R47, R37 ;  /* 0x0000002f104d7223 */ /* 0x000fe40000000025 */
[----:B------:R-:W3:Y:S01]  /*50b0*/  LDS.128 R36, [R9+0x48f0] ;  /* 0x0048f00009247984 */ /* 0x000ee20000000c00 */
[-C--:B------:R-:W-:Y:S02]  /*50c0*/  FFMA R52, R86, R83.reuse, R52 ;  /* 0x0000005356347223 */ /* 0x080fe40000000034 */
[----:B------:R-:W-:Y:S02]  /*50d0*/  FFMA R56, R43, R83, R56 ;  /* 0x000000532b387223 */ /* 0x000fe40000000038 */
[----:B----4-:R-:W-:-:S02]  /*50e0*/  FFMA R83, R11, R20, R40 ;  /* 0x000000140b537223 */ /* 0x010fc40000000028 */
[----:B------:R-:W-:Y:S02]  /*50f0*/  FFMA R81, R45, R20, R41 ;  /* 0x000000142d517223 */ /* 0x000fe40000000029 */
[-C--:B------:R-:W-:Y:S02]  /*5100*/  FFMA R79, R20, R47.reuse, R42 ;  /* 0x0000002f144f7223 */ /* 0x080fe4000000002a */
[----:B------:R4:W5:Y:S01]  /*5110*/  LDS.128 R40, [R9+0x68f0] ;  /* 0x0068f00009287984 */ /* 0x0009620000000c00 */
[----:B0-----:R-:W-:Y:S02]  /*5120*/  FFMA R65, R24, R47, R65 ;  /* 0x0000002f18417223 */ /* 0x001fe40000000041 */
[----:B------:R-:W-:Y:S02]  /*5130*/  FFMA R73, R11, R16, R73 ;  /* 0x000000100b497223 */ /* 0x000fe40000000049 */
[----:B------:R-:W-:Y:S02]  /*5140*/  FFMA R70, R16, R49, R70 ;  /* 0x0000003110467223 */ /* 0x000fe40000000046 */
[----:B------:R-:W0:Y:S01]  /*5150*/  LDS R16, [R8+0x7a0] ;  /* 0x0007a00008107984 */ /* 0x000e220000000800 */
[----:B----4-:R-:W-:-:S02]  /*5160*/  FFMA R9, R46, R25, R65 ;  /* 0x000000192e097223 */ /* 0x010fc40000000041 */
[-C--:B------:R-:W-:Y:S02]  /*5170*/  FFMA R53, R11, R24.reuse, R53 ;  /* 0x000000180b357223 */ /* 0x080fe40000000035 */
[----:B------:R-:W-:Y:S02]  /*5180*/  FFMA R58, R45, R24, R58 ;  /* 0x000000182d3a7223 */ /* 0x000fe4000000003a */
[----:B------:R-:W-:Y:S02]  /*5190*/  FFMA R73, R10, R17, R73 ;  /* 0x000000110a497223 */ /* 0x000fe40000000049 */
[-C--:B-1----:R-:W-:Y:S02]  /*51a0*/  FFMA R50, R11, R32.reuse, R50 ;  /* 0x000000200b327223 */ /* 0x082fe40000000032 */
[----:B------:R-:W-:Y:S02]  /*51b0*/  FFMA R57, R45, R32, R57 ;  /* 0x000000202d397223 */ /* 0x000fe40000000039 */
[----:B--2---:R-:W-:-:S02]  /*51c0*/  FFMA R52, R11, R28, R52 ;  /* 0x0000001c0b347223 */ /* 0x004fc40000000034 */
[-C--:B------:R-:W-:Y:S02]  /*51d0*/  FFMA R62, R47, R32.reuse, R62 ;  /* 0x000000202f3e7223 */ /* 0x080fe4000000003e */
[----:B------:R-:W-:Y:S02]  /*51e0*/  FFMA R59, R49, R32, R59 ;  /* 0x00000020313b7223 */ /* 0x000fe4000000003b */
[-C--:B------:R-:W-:Y:S02]  /*51f0*/  FFMA R89, R10, R33.reuse, R50 ;  /* 0x000000210a597223 */ /* 0x080fe40000000032 */
[-C--:B------:R-:W-:Y:S01]  /*5200*/  FFMA R57, R44, R33.reuse, R57 ;  /* 0x000000212c397223 */ /* 0x080fe20000000039 */
[----:B------:R-:W-:Y:S01]  /*5210*/  LDS R50, [R8+0x7b0] ;  /* 0x0007b00008327984 */ /* 0x000fe20000000800 */
[----:B---3--:R-:W-:Y:S02]  /*5220*/  FFMA R54, R11, R36, R54 ;  /* 0x000000240b367223 */ /* 0x008fe40000000036 */
[----:B------:R-:W-:-:S02]  /*5230*/  FFMA R93, R46, R33, R62 ;  /* 0x000000212e5d7223 */ /* 0x000fc4000000003e */
[----:B------:R-:W-:Y:S02]  /*5240*/  FFMA R95, R48, R33, R59 ;  /* 0x00000021305f7223 */ /* 0x000fe4000000003b */
[C---:B------:R-:W-:Y:S02]  /*5250*/  FFMA R65, R10.reuse, R29, R52 ;  /* 0x0000001d0a417223 */ /* 0x040fe40000000034 */
[----:B------:R-:W-:Y:S01]  /*5260*/  FFMA R33, R10, R37, R54 ;  /* 0x000000250a217223 */ /* 0x000fe20000000036 */
[----:B------:R-:W1:Y:S01]  /*5270*/  LDS R52, [R8+0x790] ;  /* 0x0007900008347984 */ /* 0x000e620000000800 */
[-C--:B------:R-:W-:Y:S02]  /*5280*/  FFMA R60, R45, R36.reuse, R60 ;  /* 0x000000242d3c7223 */ /* 0x080fe4000000003c */
[-C--:B------:R-:W-:Y:S02]  /*5290*/  FFMA R66, R47, R36.reuse, R66 ;  /* 0x000000242f427223 */ /* 0x080fe40000000042 */
[----:B------:R-:W-:-:S02]  /*52a0*/  FFMA R63, R49, R36, R63 ;  /* 0x00000024313f7223 */ /* 0x000fc4000000003f */
[-C--:B-----5:R-:W-:Y:S02]  /*52b0*/  FFMA R55, R11, R40.reuse, R55 ;  /* 0x000000280b377223 */ /* 0x0a0fe40000000037 */
[-C--:B------:R-:W-:Y:S02]  /*52c0*/  FFMA R61, R45, R40.reuse, R61 ;  /* 0x000000282d3d7223 */ /* 0x080fe4000000003d */
[-C--:B------:R-:W-:Y:S02]  /*52d0*/  FFMA R68, R47, R40.reuse, R68 ;  /* 0x000000282f447223 */ /* 0x080fe40000000044 */
[----:B------:R-:W-:Y:S02]  /*52e0*/  FFMA R51, R49, R40, R51 ;  /* 0x0000002831337223 */ /* 0x000fe40000000033 */
[-C--:B------:R-:W-:Y:S02]  /*52f0*/  FFMA R59, R44, R37.reuse, R60 ;  /* 0x000000252c3b7223 */ /* 0x080fe4000000003c */
[----:B------:R-:W-:-:S02]  /*5300*/  FFMA R97, R46, R37, R66 ;  /* 0x000000252e617223 */ /* 0x000fc40000000042 */
[----:B------:R-:W-:Y:S02]  /*5310*/  FFMA R63, R48, R37, R63 ;  /* 0x00000025303f7223 */ /* 0x000fe4000000003f */
[-C--:B------:R-:W-:Y:S01]  /*5320*/  FFMA R55, R10, R41.reuse, R55 ;  /* 0x000000290a377223 */ /* 0x080fe20000000037 */
[----:B------:R-:W2:Y:S01]  /*5330*/  LDS R37, [R8+0x7c0] ;  /* 0x0007c00008257984 */ /* 0x000ea20000000800 */
[-C--:B------:R-:W-:Y:S02]  /*5340*/  FFMA R61, R44, R41.reuse, R61 ;  /* 0x000000292c3d7223 */ /* 0x080fe4000000003d */
[-C--:B------:R-:W-:Y:S02]  /*5350*/  FFMA R11, R46, R41.reuse, R68 ;  /* 0x000000292e0b7223 */ /* 0x080fe40000000044 */
[----:B------:R-:W-:Y:S02]  /*5360*/  FFMA R51, R48, R41, R51 ;  /* 0x0000002930337223 */ /* 0x000fe40000000033 */
[----:B------:R-:W-:Y:S01]  /*5370*/  FFMA R62, R12, R38, R33 ;  /* 0x000000260c3e7223 */ /* 0x000fe20000000021 */
[----:B------:R-:W3:Y:S01]  /*5380*/  LDS R41, [R8+0x7e0] ;  /* 0x0007e00008297984 */ /* 0x000ee20000000800 */
[----:B------:R-:W-:-:S02]  /*5390*/  FFMA R56, R45, R28, R56 ;  /* 0x0000001c2d387223 */ /* 0x000fc40000000038 */
[-C--:B------:R-:W-:Y:S01]  /*53a0*/  FFMA R64, R47, R28.reuse, R64 ;  /* 0x0000001c2f407223 */ /* 0x080fe20000000040 */
[----:B------:R-:W4:Y:S01]  /*53b0*/  LDS R33, [R8+0x7d0] ;  /* 0x0007d00008217984 */ /* 0x000f220000000800 */
[----:B------:R-:W-:Y:S02]  /*53c0*/  FFMA R74, R20, R49, R74 ;  /* 0x00000031144a7223 */ /* 0x000fe4000000004a */
[----:B------:R-:W-:Y:S02]  /*53d0*/  FFMA R83, R10, R21, R83 ;  /* 0x000000150a537223 */ /* 0x000fe40000000053 */
[----:B------:R-:W-:Y:S02]  /*53e0*/  FFMA R78, R24, R49, R78 ;  /* 0x00000031184e7223 */ /* 0x000fe4000000004e */
[----:B------:R-:W-:Y:S02]  /*53f0*/  FFMA R53, R10, R25, R53 ;  /* 0x000000190a357223 */ /* 0x000fe40000000035 */
[----:B------:R-:W-:-:S02]  /*5400*/  FFMA R82, R49, R28, R82 ;  /* 0x0000001c31527223 */ /* 0x000fc40000000052 */
[C---:B------:R-:W-:Y:S02]  /*5410*/  FFMA R75, R44.reuse, R17, R75 ;  /* 0x000000112c4b7223 */ /* 0x040fe4000000004b */
[C---:B------:R-:W-:Y:S02]  /*5420*/  FFMA R81, R44.reuse, R21, R81 ;  /* 0x000000152c517223 */ /* 0x040fe40000000051 */
[C---:B------:R-:W-:Y:S02]  /*5430*/  FFMA R85, R44.reuse, R25, R58 ;  /* 0x000000192c557223 */ /* 0x040fe4000000003a */
        /* <DEDUP_REMOVED lines=10> */
[C---:B------:R-:W-:Y:S02]  /*54e0*/  FFMA R28, R12.reuse, R22, R83 ;  /* 0x000000160c1c7223 */ /* 0x040fe40000000053 */
[C---:B------:R-:W-:Y:S02]  /*54f0*/  FFMA R36, R12.reuse, R26, R53 ;  /* 0x0000001a0c247223 */ /* 0x040fe40000000035 */
[C---:B------:R-:W-:Y:S02]  /*5500*/  FFMA R54, R12.reuse, R30, R65 ;  /* 0x0000001e0c367223 */ /* 0x040fe40000000041 */
[C---:B------:R-:W-:Y:S02]  /*5510*/  FFMA R58, R12.reuse, R34, R89 ;  /* 0x000000220c3a7223 */ /* 0x040fe40000000059 */
        /* <DEDUP_REMOVED lines=25> */
[C---:B--2---:R-:W-:Y:S02]  /*56b0*/  FFMA R95, R37.reuse, R15, R10 ;  /* 0x0000000f255f7223 */ /* 0x044fe4000000000a */
[C---:B------:R-:W-:Y:S02]  /*56c0*/  FFMA R89, R37.reuse, R19, R20 ;  /* 0x0000001325597223 */ /* 0x040fe40000000014 */
[----:B------:R-:W-:Y:S02]  /*56d0*/  FFMA R85, R37, R23, R28 ;  /* 0x0000001725557223 */ /* 0x000fe4000000001c */
[C---:B---3--:R-:W-:Y:S02]  /*56e0*/  FFMA R91, R41.reuse, R15, R12 ;  /* 0x0000000f295b7223 */ /* 0x048fe4000000000c */
[C---:B------:R-:W-:Y:S02]  /*56f0*/  FFMA R17, R41.reuse, R19, R24 ;  /* 0x0000001329117223 */ /* 0x040fe40000000018 */
[----:B------:R-:W-:-:S02]  /*5700*/  FFMA R83, R41, R23, R32 ;  /* 0x0000001729537223 */ /* 0x000fc40000000020 */
[C---:B----4-:R-:W-:Y:S02]  /*5710*/  FFMA R93, R33.reuse, R15, R16 ;  /* 0x0000000f215d7223 */ /* 0x050fe40000000010 */
[C---:B------:R-:W-:Y:S02]  /*5720*/  FFMA R87, R33.reuse, R19, R44 ;  /* 0x0000001321577223 */ /* 0x040fe4000000002c */
[----:B------:R-:W-:Y:S02]  /*5730*/  FFMA R21, R33, R23, R46 ;  /* 0x0000001721157223 */ /* 0x000fe4000000002e */
[C---:B------:R-:W-:Y:S02]  /*5740*/  FFMA R69, R37.reuse, R27, R36 ;  /* 0x0000001b25457223 */ /* 0x040fe40000000024 */
        /* <DEDUP_REMOVED lines=8> */
[----:B------:R-:W-:Y:S02]  /*57d0*/  FFMA R55, R41, R43, R68 ;  /* 0x0000002b29377223 */ /* 0x000fe40000000044 */
[C---:B------:R-:W-:Y:S02]  /*57e0*/  FFMA R71, R33.reuse, R27, R48 ;  /* 0x0000001b21477223 */ /* 0x040fe40000000030 */
[C---:B------:R-:W-:Y:S02]  /*57f0*/  FFMA R65, R33.reuse, R31, R70 ;  /* 0x0000001f21417223 */ /* 0x040fe40000000046 */
        /* <DEDUP_REMOVED lines=9> */
[C---:B------:R-:W-:Y:S02]  /*5890*/  FFMA R81, R76.reuse, R39, R38 ;  /* 0x000000274c517223 */ /* 0x040fe40000000026 */
[----:B------:R-:W-:Y:S01]  /*58a0*/  FFMA R77, R76, R43, R42 ;  /* 0x0000002b4c4d7223 */ /* 0x000fe2000000002a */
[----:B------:R-:W-:Y:S01]  /*58b0*/  @P0 CALL.REL.NOINC `(.L_x_0) ;  /* 0x0000001000000944 */ /* 0x000fe20003c00000 */
[----:B------:R-:W-:Y:S05]  /*58c0*/  BRA `(.L_x_1) ;  /* 0xffffaa5000007947 */ /* 0x000fea000383ffff */
.L_x_0:
[----:B------:R-:W-:Y:S02]  /*58d0*/  SHF.R.S32.HI R7, RZ, 0x2, R0 ;  /* 0x00000002ff077819 */ /* 0x000fe40000011400 */
[----:B------:R-:W-:Y:S02]  /*58e0*/  FMNMX R95, RZ, R95, !PT ;  /* 0x0000005fff5f7209 */ /* 0x000fe40007800000 */
[----:B------:R-:W-:Y:S01]  /*58f0*/  FMNMX R91, RZ, R91, !PT ;  /* 0x0000005bff5b7209 */ /* 0x000fe20007800000 */
[----:B------:R-:W-:Y:S01]  /*5900*/  IMAD R2, R7, 0x620, R2 ;  /* 0x0000062007027824 */ /* 0x000fe200078e0202 */
[----:B------:R-:W-:Y:S02]  /*5910*/  FMNMX R89, RZ, R89, !PT ;  /* 0x00000059ff597209 */ /* 0x000fe40007800000 */
[----:B------:R-:W-:Y:S01]  /*5920*/  FMNMX R17, RZ, R17, !PT ;  /* 0x00000011ff117209 */ /* 0x000fe20007800000 */
[----:B------:R-:W-:Y:S01]  /*5930*/  IMAD R3, R3, 0x70, R2 ;  /* 0x0000007003037824 */ /* 0x000fe200078e0202 */
[----:B------:R-:W-:-:S02]  /*5940*/  FMNMX R85, RZ, R85, !PT ;  /* 0x00000055ff557209 */ /* 0x000fc40007800000 */
[----:B------:R-:W-:Y:S02]  /*5950*/  FMNMX R83, RZ, R83, !PT ;  /* 0x00000053ff537209 */ /* 0x000fe40007800000 */
[----:B------:R-:W-:Y:S02]  /*5960*/  LEA R2, R4, R3, 0x2 ;  /* 0x0000000304027211 */ /* 0x000fe400078e10ff */
[----:B------:R-:W-:Y:S02]  /*5970*/  FMNMX R69, RZ, R69, !PT ;  /* 0x00000045ff457209 */ /* 0x000fe40007800000 */
[----:B------:R-:W-:Y:S01]  /*5980*/  FMNMX R67, RZ, R67, !PT ;  /* 0x00000043ff437209 */ /* 0x000fe20007800000 */
[----:B------:R-:W-:Y:S01]  /*5990*/  IMAD.WIDE R2, R2, R5, c[0x0][0x170] ;  /* 0x00005c0002027625 */ /* 0x000fe200078e0205 */
[----:B------:R-:W-:Y:S02]  /*59a0*/  FMNMX R93, RZ, R93, !PT ;  /* 0x0000005dff5d7209 */ /* 0x000fe40007800000 */
[----:B------:R-:W-:-:S02]  /*59b0*/  FMNMX R15, RZ, R15, !PT ;  /* 0x0000000fff0f7209 */ /* 0x000fc40007800000 */
[----:B------:R-:W-:Y:S01]  /*59c0*/  FMNMX R87, RZ, R87, !PT ;  /* 0x00000057ff577209 */ /* 0x000fe20007800000 */
[----:B------:R-:W-:Y:S01]  /*59d0*/  STG.E [R2.64], R95 ;  /* 0x0000005f02007986 */ /* 0x000fe2000c101904 */
[----:B------:R-:W-:Y:S02]  /*59e0*/  FMNMX R19, RZ, R19, !PT ;  /* 0x00000013ff137209 */ /* 0x000fe40007800000 */
[----:B------:R-:W-:Y:S01]  /*59f0*/  FMNMX R21, RZ, R21, !PT ;  /* 0x00000015ff157209 */ /* 0x000fe20007800000 */
[----:B------:R-:W-:Y:S01]  /*5a00*/  STG.E [R2.64+0xe0], R91 ;  /* 0x0000e05b02007986 */ /* 0x000fe2000c101904 */
[----:B------:R-:W-:Y:S02]  /*5a10*/  FMNMX R23, RZ, R23, !PT ;  /* 0x00000017ff177209 */ /* 0x000fe40007800000 */
[----:B------:R-:W-:Y:S01]  /*5a20*/  FMNMX R71, RZ, R71, !PT ;  /* 0x00000047ff477209 */ /* 0x000fe20007800000 */
[----:B------:R-:W-:Y:S01]  /*5a30*/  STG.E [R2.64+0x31000], R89 ;  /* 0x0310005902007986 */ /* 0x000fe2000c101904 */
[----:B------:R-:W-:-:S02]  /*5a40*/  FMNMX R79, RZ, R79, !PT ;  /* 0x0000004fff4f7209 */ /* 0x000fc40007800000 */
[----:B------:R-:W-:Y:S01]  /*5a50*/  FMNMX R61, RZ, R61, !PT ;  /* 0x0000003dff3d7209 */ /* 0x000fe20007800000 */
[----:B------:R-:W-:Y:S01]  /*5a60*/  STG.E [R2.64+0x310e0], R17 ;  /* 0x0310e01102007986 */ /* 0x000fe2000c101904 */
        /* <DEDUP_REMOVED lines=21> */
[----:B------:R-:W-:-:S03]  /*5bc0*/  FMNMX R77, RZ, R77, !PT ;  /* 0x0000004dff4d7209 */ /* 0x000fc60007800000 */
[----:B------:R-:W-:Y:S04]  /*5bd0*/  STG.E [R2.64+0x31150], R19 ;  /* 0x0311501302007986 */ /* 0x000fe8000c101904 */
        /* <DEDUP_REMOVED lines=19> */
[----:B------:R-:W-:Y:S01]  /*5d10*/  STG.E [R2.64+0x93d90], R77 ;  /* 0x093d904d02007986 */ /* 0x000fe2000c101904 */
[----:B------:R-:W-:Y:S05]  /*5d20*/  EXIT ;  /* 0x000000000000794d */ /* 0x000fea0003800000 */
.L_x_2:
[----:B------:R-:W-:-:S00]  /*5d30*/  BRA `(.L_x_2) ;  /* 0xfffffff000007947 */ /* 0x000fc0000383ffff */
[----:B------:R-:W-:-:S00]  /*5d40*/  NOP ;  /* 0x0000000000007918 */ /* 0x000fc00000000000 */
        /* <DEDUP_REMOVED lines=11> */
.L_x_3:


//--------------------- .nv.shared.candidate3     --------------------------
	.section	.nv.shared.candidate3,"aw",@nobits
	.align	4
.nv.shared.candidate3:
	.zero		34816
